// auto-generated by cutlass_sweep.gemm — config: {"arch": "sm_100", "cluster_m": 1, "cluster_n": 1, "dtype": "fp16", "dtype_b": "fp16", "layout": "nt", "stages": 0, "tile_k": 128, "tile_m": 64, "tile_n": 64}
#include "cutlass/cutlass.h"
#include "cutlass/gemm/collective/collective_builder.hpp"
#include "cutlass/gemm/device/gemm_universal_adapter.h"
#include "cutlass/gemm/kernel/gemm_universal.hpp"
#include "cutlass/epilogue/collective/collective_builder.hpp"

using ElemA = cutlass::half_t;
using ElemB = cutlass::half_t;
using ElemCD = cutlass::half_t;
using Acc  = float;
using TileShape    = cute::Shape<cute::_64, cute::_64, cute::_128>;
using ClusterShape = cute::Shape<cute::_1, cute::_1, cute::_1>;

using CollectiveEpilogue = typename cutlass::epilogue::collective::CollectiveBuilder<
    cutlass::arch::Sm100, cutlass::arch::OpClassTensorOp,
    TileShape, ClusterShape,
    cutlass::epilogue::collective::EpilogueTileAuto,
    Acc, Acc,
    ElemCD, cutlass::layout::RowMajor, 128 / cutlass::sizeof_bits<ElemCD>::value,
    ElemCD, cutlass::layout::RowMajor, 128 / cutlass::sizeof_bits<ElemCD>::value,
    cutlass::epilogue::collective::EpilogueScheduleAuto
  >::CollectiveOp;

using CollectiveMainloop = typename cutlass::gemm::collective::CollectiveBuilder<
    cutlass::arch::Sm100, cutlass::arch::OpClassTensorOp,
    ElemA, cutlass::layout::RowMajor, 128 / cutlass::sizeof_bits<ElemA>::value,
    ElemB, cutlass::layout::ColumnMajor, 128 / cutlass::sizeof_bits<ElemB>::value,
    Acc,
    TileShape, ClusterShape,
    cutlass::gemm::collective::StageCountAutoCarveout<static_cast<int>(sizeof(typename CollectiveEpilogue::SharedStorage))>,
    cutlass::gemm::collective::KernelScheduleAuto
  >::CollectiveOp;

using GemmKernel = cutlass::gemm::kernel::GemmUniversal<
    cute::Shape<int,int,int,int>,
    CollectiveMainloop,
    CollectiveEpilogue
>;
using Gemm = cutlass::gemm::device::GemmUniversalAdapter<GemmKernel>;

// Force the device kernel symbol into the cubin without needing a host main.
auto* _anchor = &cutlass::device_kernel<GemmKernel>;


// ===== COMPILED SASS (sm_100a) =====

	.target	sm_100a

	.elftype	@"ET_EXEC"


//--------------------- .note.nv.tkinfo           --------------------------
	.section	.note.nv.tkinfo,"",@"SHT_NOTE"
	.sectionflags	@"SHF_NOTE_NV_TKINFO"
	.tkinfo
        /*0018*/ 	.word	0x00000002
        /*0030*/ 	.string	""
        /*0030*/ 	.string	"ptxas"
        /*0030*/ 	.string	"Cuda compilation tools, release 13.0, V13.0.88"
        /*0030*/ 	.string	"Build cuda_13.0.r13.0/compiler.36424714_0"
        /*0030*/ 	.string	"-arch sm_100a -m 64 "



//--------------------- .note.nv.cuinfo           --------------------------
	.section	.note.nv.cuinfo,"",@"SHT_NOTE"
	.sectionflags	@"SHF_NOTE_NV_CUINFO"
        /*0018*/ 	.short	0x0002
        /*001a*/ 	.short	0x0064
        /*001c*/ 	.short	0x0082
	.zero		2


//--------------------- .nv.info                  --------------------------
	.section	.nv.info,"",@"SHT_CUDA_INFO"
	.align	4


	//----- nvinfo : EIATTR_REGCOUNT
	.align		4
        /*0000*/ 	.byte	0x04, 0x2f
        /*0002*/ 	.short	(.L_19 - .L_18)
	.align		4
.L_18:
        /*0004*/ 	.word	index@(_ZN7cutlass13device_kernelINS_4gemm6kernel13GemmUniversalIN4cute5tupleIJiiiiEEENS1_10collective13CollectiveMmaINS1_35MainloopSm100TmaUmmaWarpSpecializedILi6ELi2ELi4ENS5_IJNS4_1CILi1EEESB_SB_EEEEENS5_IJNSA_ILi64EEESE_NSA_ILi128EEEEEENS_6half_tENS5_IJlSB_lEEESH_SI_NS4_8TiledMMAINS4_8MMA_AtomIJNS4_20SM100_MMA_F16BF16_SSISH_SH_fLi64ELi64ELNS4_4UMMA5MajorE0ELSN_0ELNSM_7ScaleInE0ELSO_0EEEEEENS4_6LayoutISC_NS5_IJNSA_ILi0EEESS_SS_EEEEENS5_IJNS4_10UnderscoreESV_SV_EEEEENS4_13SM90_TMA_LOADENS4_14ComposedLayoutINS4_7SwizzleILi3ELi4ELi3EEENS4_18smem_ptr_flag_bitsILi16EEENSR_INS5_IJNSA_ILi8EEESE_EEENS5_IJSE_SB_EEEEEEEvNS4_8identityESY_S18_vS19_EENS_8epilogue10collective18CollectiveEpilogueINS1B_23Sm100TmaWarpSpecializedILi3ELi2ELi16ELb1ELb0EEEJSG_NS5_IJNSR_ISE_SB_EENSR_INSA_ILi32EEESB_EEEEESH_SI_SH_SI_NS1B_6fusion15FusionCallbacksIS1F_NS1K_17LinearCombinationISH_fSH_fLNS_15FloatRoundStyleE2EEESG_S1J_JEEENS4_5SM1004TMEM4LOAD26SM100_TMEM_LOAD_16dp256b4xESY_NSZ_INS10_ILi2ELi4ELi3EEES13_NSR_INS5_IJS14_S1H_EEENS5_IJS1H_SB_EEEEEEENS4_17SM75_U32x4_LDSM_NENS4_14SM90_TMA_STOREES1Y_NS4_17SM90_U32x4_STSM_NENS4_39AutoVectorizingCopyWithAssumedAlignmentILi128EEEEEEvvEEEEvNT_6ParamsE)
        /*0008*/ 	.word	0x0000004f


	//----- nvinfo : EIATTR_FRAME_SIZE
	.align		4
.L_19:
        /*000c*/ 	.byte	0x04, 0x11
        /*000e*/ 	.short	(.L_21 - .L_20)
	.align		4
.L_20:
        /*0010*/ 	.word	index@($__internal_2_$__cuda_sm10x_tcgen05_guardrail_trap_unallocated_columns_being_dealloced)
        /*0014*/ 	.word	0x00000000


	//----- nvinfo : EIATTR_FRAME_SIZE
	.align		4
.L_21:
        /*0018*/ 	.byte	0x04, 0x11
        /*001a*/ 	.short	(.L_23 - .L_22)
	.align		4
.L_22:
        /*001c*/ 	.word	index@($__internal_1_$__cuda_sm10x_tcgen05_guardrail_trap_phase_invalid_during_alloc)
        /*0020*/ 	.word	0x00000000


	//----- nvinfo : EIATTR_FRAME_SIZE
	.align		4
.L_23:
        /*0024*/ 	.byte	0x04, 0x11
        /*0026*/ 	.short	(.L_25 - .L_24)
	.align		4
.L_24:
        /*0028*/ 	.word	index@($__internal_0_$__cuda_sm10x_tcgen05_guardrail_trap_col_being_dealloced_not_returned_by_alloc)
        /*002c*/ 	.word	0x00000000


	//----- nvinfo : EIATTR_FRAME_SIZE
	.align		4
.L_25:
        /*0030*/ 	.byte	0x04, 0x11
        /*0032*/ 	.short	(.L_27 - .L_26)
	.align		4
.L_26:
        /*0034*/ 	.word	index@(_ZN7cutlass13device_kernelINS_4gemm6kernel13GemmUniversalIN4cute5tupleIJiiiiEEENS1_10collective13CollectiveMmaINS1_35MainloopSm100TmaUmmaWarpSpecializedILi6ELi2ELi4ENS5_IJNS4_1CILi1EEESB_SB_EEEEENS5_IJNSA_ILi64EEESE_NSA_ILi128EEEEEENS_6half_tENS5_IJlSB_lEEESH_SI_NS4_8TiledMMAINS4_8MMA_AtomIJNS4_20SM100_MMA_F16BF16_SSISH_SH_fLi64ELi64ELNS4_4UMMA5MajorE0ELSN_0ELNSM_7ScaleInE0ELSO_0EEEEEENS4_6LayoutISC_NS5_IJNSA_ILi0EEESS_SS_EEEEENS5_IJNS4_10UnderscoreESV_SV_EEEEENS4_13SM90_TMA_LOADENS4_14ComposedLayoutINS4_7SwizzleILi3ELi4ELi3EEENS4_18smem_ptr_flag_bitsILi16EEENSR_INS5_IJNSA_ILi8EEESE_EEENS5_IJSE_SB_EEEEEEEvNS4_8identityESY_S18_vS19_EENS_8epilogue10collective18CollectiveEpilogueINS1B_23Sm100TmaWarpSpecializedILi3ELi2ELi16ELb1ELb0EEEJSG_NS5_IJNSR_ISE_SB_EENSR_INSA_ILi32EEESB_EEEEESH_SI_SH_SI_NS1B_6fusion15FusionCallbacksIS1F_NS1K_17LinearCombinationISH_fSH_fLNS_15FloatRoundStyleE2EEESG_S1J_JEEENS4_5SM1004TMEM4LOAD26SM100_TMEM_LOAD_16dp256b4xESY_NSZ_INS10_ILi2ELi4ELi3EEES13_NSR_INS5_IJS14_S1H_EEENS5_IJS1H_SB_EEEEEEENS4_17SM75_U32x4_LDSM_NENS4_14SM90_TMA_STOREES1Y_NS4_17SM90_U32x4_STSM_NENS4_39AutoVectorizingCopyWithAssumedAlignmentILi128EEEEEEvvEEEEvNT_6ParamsE)
        /*0038*/ 	.word	0x00000000


	//----- nvinfo : EIATTR_MIN_STACK_SIZE
	.align		4
.L_27:
        /*003c*/ 	.byte	0x04, 0x12
        /*003e*/ 	.short	(.L_29 - .L_28)
	.align		4
.L_28:
        /*0040*/ 	.word	index@(_ZN7cutlass13device_kernelINS_4gemm6kernel13GemmUniversalIN4cute5tupleIJiiiiEEENS1_10collective13CollectiveMmaINS1_35MainloopSm100TmaUmmaWarpSpecializedILi6ELi2ELi4ENS5_IJNS4_1CILi1EEESB_SB_EEEEENS5_IJNSA_ILi64EEESE_NSA_ILi128EEEEEENS_6half_tENS5_IJlSB_lEEESH_SI_NS4_8TiledMMAINS4_8MMA_AtomIJNS4_20SM100_MMA_F16BF16_SSISH_SH_fLi64ELi64ELNS4_4UMMA5MajorE0ELSN_0ELNSM_7ScaleInE0ELSO_0EEEEEENS4_6LayoutISC_NS5_IJNSA_ILi0EEESS_SS_EEEEENS5_IJNS4_10UnderscoreESV_SV_EEEEENS4_13SM90_TMA_LOADENS4_14ComposedLayoutINS4_7SwizzleILi3ELi4ELi3EEENS4_18smem_ptr_flag_bitsILi16EEENSR_INS5_IJNSA_ILi8EEESE_EEENS5_IJSE_SB_EEEEEEEvNS4_8identityESY_S18_vS19_EENS_8epilogue10collective18CollectiveEpilogueINS1B_23Sm100TmaWarpSpecializedILi3ELi2ELi16ELb1ELb0EEEJSG_NS5_IJNSR_ISE_SB_EENSR_INSA_ILi32EEESB_EEEEESH_SI_SH_SI_NS1B_6fusion15FusionCallbacksIS1F_NS1K_17LinearCombinationISH_fSH_fLNS_15FloatRoundStyleE2EEESG_S1J_JEEENS4_5SM1004TMEM4LOAD26SM100_TMEM_LOAD_16dp256b4xESY_NSZ_INS10_ILi2ELi4ELi3EEES13_NSR_INS5_IJS14_S1H_EEENS5_IJS1H_SB_EEEEEEENS4_17SM75_U32x4_LDSM_NENS4_14SM90_TMA_STOREES1Y_NS4_17SM90_U32x4_STSM_NENS4_39AutoVectorizingCopyWithAssumedAlignmentILi128EEEEEEvvEEEEvNT_6ParamsE)
        /*0044*/ 	.word	0x00000000
.L_29:


//--------------------- .nv.compat                --------------------------
	.section	.nv.compat,"",@"SHT_CUDA_COMPAT_INFO"
	.align	4
        /*0000*/ 	.byte	0x02, 0x09, 0x01, 0x00, 0x02, 0x02, 0x02, 0x00, 0x02, 0x05, 0x05, 0x00, 0x03, 0x07, 0x01, 0x01
        /*0010*/ 	.byte	0x02, 0x03, 0x01, 0x00, 0x02, 0x06, 0x01, 0x00, 0x04, 0x0b, 0x08, 0x00, 0x09, 0x00, 0x00, 0x00
        /*0020*/ 	.byte	0x00, 0x00, 0x00, 0x00


//--------------------- .nv.info._ZN7cutlass13device_kernelINS_4gemm6kernel13GemmUniversalIN4cute5tupleIJiiiiEEENS1_10collective13CollectiveMmaINS1_35MainloopSm100TmaUmmaWarpSpecializedILi6ELi2ELi4ENS5_IJNS4_1CILi1EEESB_SB_EEEEENS5_IJNSA_ILi64EEESE_NSA_ILi128EEEEEENS_6half_tENS5_IJlSB_lEEESH_SI_NS4_8TiledMMAINS4_8MMA_AtomIJNS4_20SM100_MMA_F16BF16_SSISH_SH_fLi64ELi64ELNS4_4UMMA5MajorE0ELSN_0ELNSM_7ScaleInE0ELSO_0EEEEEENS4_6LayoutISC_NS5_IJNSA_ILi0EEESS_SS_EEEEENS5_IJNS4_10UnderscoreESV_SV_EEEEENS4_13SM90_TMA_LOADENS4_14ComposedLayoutINS4_7SwizzleILi3ELi4ELi3EEENS4_18smem_ptr_flag_bitsILi16EEENSR_INS5_IJNSA_ILi8EEESE_EEENS5_IJSE_SB_EEEEEEEvNS4_8identityESY_S18_vS19_EENS_8epilogue10collective18CollectiveEpilogueINS1B_23Sm100TmaWarpSpecializedILi3ELi2ELi16ELb1ELb0EEEJSG_NS5_IJNSR_ISE_SB_EENSR_INSA_ILi32EEESB_EEEEESH_SI_SH_SI_NS1B_6fusion15FusionCallbacksIS1F_NS1K_17LinearCombinationISH_fSH_fLNS_15FloatRoundStyleE2EEESG_S1J_JEEENS4_5SM1004TMEM4LOAD26SM100_TMEM_LOAD_16dp256b4xESY_NSZ_INS10_ILi2ELi4ELi3EEES13_NSR_INS5_IJS14_S1H_EEENS5_IJS1H_SB_EEEEEEENS4_17SM75_U32x4_LDSM_NENS4_14SM90_TMA_STOREES1Y_NS4_17SM90_U32x4_STSM_NENS4_39AutoVectorizingCopyWithAssumedAlignmentILi128EEEEEEvvEEEEvNT_6ParamsE --------------------------
	.section	.nv.info._ZN7cutlass13device_kernelINS_4gemm6kernel13GemmUniversalIN4cute5tupleIJiiiiEEENS1_10collective13CollectiveMmaINS1_35MainloopSm100TmaUmmaWarpSpecializedILi6ELi2ELi4ENS5_IJNS4_1CILi1EEESB_SB_EEEEENS5_IJNSA_ILi64EEESE_NSA_ILi128EEEEEENS_6half_tENS5_IJlSB_lEEESH_SI_NS4_8TiledMMAINS4_8MMA_AtomIJNS4_20SM100_MMA_F16BF16_SSISH_SH_fLi64ELi64ELNS4_4UMMA5MajorE0ELSN_0ELNSM_7ScaleInE0ELSO_0EEEEEENS4_6LayoutISC_NS5_IJNSA_ILi0EEESS_SS_EEEEENS5_IJNS4_10UnderscoreESV_SV_EEEEENS4_13SM90_TMA_LOADENS4_14ComposedLayoutINS4_7SwizzleILi3ELi4ELi3EEENS4_18smem_ptr_flag_bitsILi16EEENSR_INS5_IJNSA_ILi8EEESE_EEENS5_IJSE_SB_EEEEEEEvNS4_8identityESY_S18_vS19_EENS_8epilogue10collective18CollectiveEpilogueINS1B_23Sm100TmaWarpSpecializedILi3ELi2ELi16ELb1ELb0EEEJSG_NS5_IJNSR_ISE_SB_EENSR_INSA_ILi32EEESB_EEEEESH_SI_SH_SI_NS1B_6fusion15FusionCallbacksIS1F_NS1K_17LinearCombinationISH_fSH_fLNS_15FloatRoundStyleE2EEESG_S1J_JEEENS4_5SM1004TMEM4LOAD26SM100_TMEM_LOAD_16dp256b4xESY_NSZ_INS10_ILi2ELi4ELi3EEES13_NSR_INS5_IJS14_S1H_EEENS5_IJS1H_SB_EEEEEEENS4_17SM75_U32x4_LDSM_NENS4_14SM90_TMA_STOREES1Y_NS4_17SM90_U32x4_STSM_NENS4_39AutoVectorizingCopyWithAssumedAlignmentILi128EEEEEEvvEEEEvNT_6ParamsE,"",@"SHT_CUDA_INFO"
	.sectionflags	@""
	.align	4


	//----- nvinfo : EIATTR_CUDA_API_VERSION
	.align		4
        /*0000*/ 	.byte	0x04, 0x37
        /*0002*/ 	.short	(.L_31 - .L_30)
.L_30:
        /*0004*/ 	.word	0x00000082


	//----- nvinfo : EIATTR_KPARAM_INFO
	.align		4
.L_31:
        /*0008*/ 	.byte	0x04, 0x17
        /*000a*/ 	.short	(.L_33 - .L_32)
.L_32:
        /*000c*/ 	.word	0x00000000
        /*0010*/ 	.short	0x0000
        /*0012*/ 	.short	0x0000
        /*0014*/ 	.byte	0x00, 0xf0, 0x01, 0x20


	//----- nvinfo : EIATTR_AT_ENTRY_FRAGMENTS
	.align		4
.L_33:
        /*0018*/ 	.byte	0x04, 0x4f
        /*001a*/ 	.short	(.L_35 - .L_34)


	//   ....[0]....
.L_34:
        /*001c*/ 	.word	0x00000006


	//----- nvinfo : EIATTR_RESERVED_SMEM_USED
	.align		4
.L_35:
        /*0020*/ 	.byte	0x01, 0x41
	.zero		2


	//----- nvinfo : EIATTR_SPARSE_MMA_MASK
	.align		4
        /*0024*/ 	.byte	0x03, 0x50
        /*0026*/ 	.short	0x0000


	//----- nvinfo : EIATTR_TCGEN05_1CTA_USED
	.align		4
        /*0028*/ 	.byte	0x01, 0x51
	.zero		2


	//----- nvinfo : EIATTR_MAXREG_COUNT
	.align		4
        /*002c*/ 	.byte	0x03, 0x1b
        /*002e*/ 	.short	0x00ff


	//----- nvinfo : EIATTR_NUM_BARRIERS
	.align		4
        /*0030*/ 	.byte	0x02, 0x4c
        /*0032*/ 	.byte	0x07
	.zero		1


	//----- nvinfo : EIATTR_EXTERNS
	.align		4
        /*0034*/ 	.byte	0x04, 0x0f
        /*0036*/ 	.short	(.L_37 - .L_36)


	//   ....[0]....
	.align		4
.L_36:
        /*0038*/ 	.word	index@(__assertfail)


	//----- nvinfo : EIATTR_MERCURY_ISA_VERSION
	.align		4
.L_37:
        /*003c*/ 	.byte	0x03, 0x5f
        /*003e*/ 	.short	0x0101


	//----- nvinfo : EIATTR_INT_WARP_WIDE_INSTR_OFFSETS
	.align		4
        /*0040*/ 	.byte	0x04, 0x31
        /*0042*/ 	.short	(.L_39 - .L_38)


	//   ....[0]....
.L_38:
        /*0044*/ 	.word	0x00001f40


	//   ....[1]....
        /*0048*/ 	.word	0x00003cc0


	//   ....[2]....
        /*004c*/ 	.word	0x00003cf0


	//   ....[3]....
        /*0050*/ 	.word	0x00003d40


	//   ....[4]....
        /*0054*/ 	.word	0x00004620


	//   ....[5]....
        /*0058*/ 	.word	0x00004640


	//   ....[6]....
        /*005c*/ 	.word	0x00004910


	//   ....[7]....
        /*0060*/ 	.word	0x00004a40


	//----- nvinfo : EIATTR_COOP_GROUP_MASK_REGIDS
	.align		4
.L_39:
        /*0064*/ 	.byte	0x04, 0x29
        /*0066*/ 	.short	(.L_41 - .L_40)


	//   ....[0]....
.L_40:
        /*0068*/ 	.word	0xffffffff


	//   ....[1]....
        /*006c*/ 	.word	0xffffffff


	//   ....[2]....
        /*0070*/ 	.word	0xffffffff


	//   ....[3]....
        /*0074*/ 	.word	0xffffffff


	//   ....[4]....
        /*0078*/ 	.word	0xffffffff


	//   ....[5]....
        /*007c*/ 	.word	0xffffffff


	//   ....[6]....
        /*0080*/ 	.word	0xffffffff


	//   ....[7]....
        /*0084*/ 	.word	0xffffffff


	//   ....[8]....
        /*0088*/ 	.word	0xffffffff


	//   ....[9]....
        /*008c*/ 	.word	0xffffffff


	//   ....[10]....
        /*0090*/ 	.word	0xffffffff


	//   ....[11]....
        /*0094*/ 	.word	0xffffffff


	//   ....[12]....
        /*0098*/ 	.word	0xffffffff


	//----- nvinfo : EIATTR_COOP_GROUP_INSTR_OFFSETS
	.align		4
.L_41:
        /*009c*/ 	.byte	0x04, 0x28
        /*009e*/ 	.short	(.L_43 - .L_42)


	//   ....[0]....
.L_42:
        /*00a0*/ 	.word	0x00000090


	//   ....[1]....
        /*00a4*/ 	.word	0x000004d0


	//   ....[2]....
        /*00a8*/ 	.word	0x00000680


	//   ....[3]....
        /*00ac*/ 	.word	0x00000800


	//   ....[4]....
        /*00b0*/ 	.word	0x00000900


	//   ....[5]....
        /*00b4*/ 	.word	0x00000a70


	//   ....[6]....
        /*00b8*/ 	.word	0x00000c10


	//   ....[7]....
        /*00bc*/ 	.word	0x00001e20


	//   ....[8]....
        /*00c0*/ 	.word	0x00002d20


	//   ....[9]....
        /*00c4*/ 	.word	0x00002f30


	//   ....[10]....
        /*00c8*/ 	.word	0x00002f60


	//   ....[11]....
        /*00cc*/ 	.word	0x00003bb0


	//   ....[12]....
        /*00d0*/ 	.word	0x00003de0


	//----- nvinfo : EIATTR_VRC_CTA_INIT_COUNT
	.align		4
.L_43:
        /*00d4*/ 	.byte	0x02, 0x4a
        /*00d6*/ 	.byte	0x80
	.zero		1


	//----- nvinfo : EIATTR_SYSCALL_OFFSETS
	.align		4
        /*00d8*/ 	.byte	0x04, 0x46
        /*00da*/ 	.short	(.L_45 - .L_44)


	//   ....[0]....
.L_44:
        /*00dc*/ 	.word	0x00005620


	//   ....[1]....
        /*00e0*/ 	.word	0x00005710


	//   ....[2]....
        /*00e4*/ 	.word	0x00005ef0


	//   ....[3]....
        /*00e8*/ 	.word	0x00006830


	//----- nvinfo : EIATTR_MBARRIER_INSTR_OFFSETS
	.align		4
.L_45:
        /*00ec*/ 	.byte	0x04, 0x39
        /*00ee*/ 	.short	(.L_47 - .L_46)


	//   ....[0]....
.L_46:
        /*00f0*/ 	.word	0x000005b0
        /*00f4*/ 	.word	0x000000ff
        /*00f8*/ 	.word	0x00000000
        /*00fc*/ 	.short	0x0100
        /*00fe*/ 	.byte	0x05
	.zero		1


	//   ....[1]....
        /*0100*/ 	.word	0x000005c0
        /*0104*/ 	.word	0x000000ff
        /*0108*/ 	.word	0x00000030
        /*010c*/ 	.short	0x0100
        /*010e*/ 	.byte	0x05
	.zero		1


	//   ....[2]....
        /*0110*/ 	.word	0x000005d0
        /*0114*/ 	.word	0x000000ff
        /*0118*/ 	.word	0x00000008
        /*011c*/ 	.short	0x0100
        /*011e*/ 	.byte	0x05
	.zero		1


	//   ....[3]....
        /*0120*/ 	.word	0x000005e0
        /*0124*/ 	.word	0x000000ff
        /*0128*/ 	.word	0x00000038
        /*012c*/ 	.short	0x0100
        /*012e*/ 	.byte	0x05
	.zero		1


	//   ....[4]....
        /*0130*/ 	.word	0x000005f0
        /*0134*/ 	.word	0x000000ff
        /*0138*/ 	.word	0x00000010
        /*013c*/ 	.short	0x0100
        /*013e*/ 	.byte	0x05
	.zero		1


	//   ....[5]....
        /*0140*/ 	.word	0x00000600
        /*0144*/ 	.word	0x000000ff
        /*0148*/ 	.word	0x00000040
        /*014c*/ 	.short	0x0100
        /*014e*/ 	.byte	0x05
	.zero		1


	//   ....[6]....
        /*0150*/ 	.word	0x00000610
        /*0154*/ 	.word	0x000000ff
        /*0158*/ 	.word	0x00000018
        /*015c*/ 	.short	0x0100
        /*015e*/ 	.byte	0x05
	.zero		1


	//   ....[7]....
        /*0160*/ 	.word	0x00000620
        /*0164*/ 	.word	0x000000ff
        /*0168*/ 	.word	0x00000048
        /*016c*/ 	.short	0x0100
        /*016e*/ 	.byte	0x05
	.zero		1


	//   ....[8]....
        /*0170*/ 	.word	0x00000630
        /*0174*/ 	.word	0x000000ff
        /*0178*/ 	.word	0x00000020
        /*017c*/ 	.short	0x0100
        /*017e*/ 	.byte	0x05
	.zero		1


	//   ....[9]....
        /*0180*/ 	.word	0x00000640
        /*0184*/ 	.word	0x000000ff
        /*0188*/ 	.word	0x00000050
        /*018c*/ 	.short	0x0100
        /*018e*/ 	.byte	0x05
	.zero		1


	//   ....[10]....
        /*0190*/ 	.word	0x00000650
        /*0194*/ 	.word	0x000000ff
        /*0198*/ 	.word	0x00000028
        /*019c*/ 	.short	0x0100
        /*019e*/ 	.byte	0x05
	.zero		1


	//   ....[11]....
        /*01a0*/ 	.word	0x00000660
        /*01a4*/ 	.word	0x000000ff
        /*01a8*/ 	.word	0x00000058
        /*01ac*/ 	.short	0x0100
        /*01ae*/ 	.byte	0x05
	.zero		1


	//   ....[12]....
        /*01b0*/ 	.word	0x00000790
        /*01b4*/ 	.word	0x000000ff
        /*01b8*/ 	.word	0x00000060
        /*01bc*/ 	.short	0x0100
        /*01be*/ 	.byte	0x07
	.zero		1


	//   ....[13]....
        /*01c0*/ 	.word	0x000007a0
        /*01c4*/ 	.word	0x000000ff
        /*01c8*/ 	.word	0x00000078
        /*01cc*/ 	.short	0x0100
        /*01ce*/ 	.byte	0x07
	.zero		1


	//   ....[14]....
        /*01d0*/ 	.word	0x000007b0
        /*01d4*/ 	.word	0x000000ff
        /*01d8*/ 	.word	0x00000068
        /*01dc*/ 	.short	0x0100
        /*01de*/ 	.byte	0x07
	.zero		1


	//   ....[15]....
        /*01e0*/ 	.word	0x000007c0
        /*01e4*/ 	.word	0x000000ff
        /*01e8*/ 	.word	0x00000080
        /*01ec*/ 	.short	0x0100
        /*01ee*/ 	.byte	0x07
	.zero		1


	//   ....[16]....
        /*01f0*/ 	.word	0x000007d0
        /*01f4*/ 	.word	0x000000ff
        /*01f8*/ 	.word	0x00000070
        /*01fc*/ 	.short	0x0100
        /*01fe*/ 	.byte	0x07
	.zero		1


	//   ....[17]....
        /*0200*/ 	.word	0x000007e0
        /*0204*/ 	.word	0x000000ff
        /*0208*/ 	.word	0x00000088
        /*020c*/ 	.short	0x0100
        /*020e*/ 	.byte	0x07
	.zero		1


	//   ....[18]....
        /*0210*/ 	.word	0x000008d0
        /*0214*/ 	.word	0x000000ff
        /*0218*/ 	.word	0x00000090
        /*021c*/ 	.short	0x0100
        /*021e*/ 	.byte	0x05
	.zero		1


	//   ....[19]....
        /*0220*/ 	.word	0x000008e0
        /*0224*/ 	.word	0x000000ff
        /*0228*/ 	.word	0x00000098
        /*022c*/ 	.short	0x0100
        /*022e*/ 	.byte	0x05
	.zero		1


	//   ....[20]....
        /*0230*/ 	.word	0x00000a20
        /*0234*/ 	.word	0x000000ff
        /*0238*/ 	.word	0x000000a0
        /*023c*/ 	.short	0x0100
        /*023e*/ 	.byte	0x05
	.zero		1


	//   ....[21]....
        /*0240*/ 	.word	0x00000a30
        /*0244*/ 	.word	0x000000ff
        /*0248*/ 	.word	0x000000b0
        /*024c*/ 	.short	0x0100
        /*024e*/ 	.byte	0x05
	.zero		1


	//   ....[22]....
        /*0250*/ 	.word	0x00000a40
        /*0254*/ 	.word	0x000000ff
        /*0258*/ 	.word	0x000000a8
        /*025c*/ 	.short	0x0100
        /*025e*/ 	.byte	0x05
	.zero		1


	//   ....[23]....
        /*0260*/ 	.word	0x00000a50
        /*0264*/ 	.word	0x000000ff
        /*0268*/ 	.word	0x000000b8
        /*026c*/ 	.short	0x0100
        /*026e*/ 	.byte	0x05
	.zero		1


	//   ....[24]....
        /*0270*/ 	.word	0x00000b80
        /*0274*/ 	.word	0x000000ff
        /*0278*/ 	.word	0x000000c0
        /*027c*/ 	.short	0x0100
        /*027e*/ 	.byte	0x07
	.zero		1


	//   ....[25]....
        /*0280*/ 	.word	0x00000b90
        /*0284*/ 	.word	0x000000ff
        /*0288*/ 	.word	0x000000e0
        /*028c*/ 	.short	0x0100
        /*028e*/ 	.byte	0x07
	.zero		1


	//   ....[26]....
        /*0290*/ 	.word	0x00000ba0
        /*0294*/ 	.word	0x000000ff
        /*0298*/ 	.word	0x000000c8
        /*029c*/ 	.short	0x0100
        /*029e*/ 	.byte	0x07
	.zero		1


	//   ....[27]....
        /*02a0*/ 	.word	0x00000bb0
        /*02a4*/ 	.word	0x000000ff
        /*02a8*/ 	.word	0x000000e8
        /*02ac*/ 	.short	0x0100
        /*02ae*/ 	.byte	0x07
	.zero		1


	//   ....[28]....
        /*02b0*/ 	.word	0x00000bc0
        /*02b4*/ 	.word	0x000000ff
        /*02b8*/ 	.word	0x000000d0
        /*02bc*/ 	.short	0x0100
        /*02be*/ 	.byte	0x07
	.zero		1


	//   ....[29]....
        /*02c0*/ 	.word	0x00000bd0
        /*02c4*/ 	.word	0x000000ff
        /*02c8*/ 	.word	0x000000f0
        /*02cc*/ 	.short	0x0100
        /*02ce*/ 	.byte	0x07
	.zero		1


	//   ....[30]....
        /*02d0*/ 	.word	0x00000be0
        /*02d4*/ 	.word	0x000000ff
        /*02d8*/ 	.word	0x000000d8
        /*02dc*/ 	.short	0x0100
        /*02de*/ 	.byte	0x07
	.zero		1


	//   ....[31]....
        /*02e0*/ 	.word	0x00000bf0
        /*02e4*/ 	.word	0x000000ff
        /*02e8*/ 	.word	0x000000f8
        /*02ec*/ 	.short	0x0100
        /*02ee*/ 	.byte	0x07
	.zero		1


	//   ....[32]....
        /*02f0*/ 	.word	0x00000ce0
        /*02f4*/ 	.word	0x000000ff
        /*02f8*/ 	.word	0x00000100
        /*02fc*/ 	.short	0x0100
        /*02fe*/ 	.byte	0x05
	.zero		1


	//   ....[33]....
        /*0300*/ 	.word	0x00000cf0
        /*0304*/ 	.word	0x000000ff
        /*0308*/ 	.word	0x00000110
        /*030c*/ 	.short	0x0100
        /*030e*/ 	.byte	0x05
	.zero		1


	//   ....[34]....
        /*0310*/ 	.word	0x00000d00
        /*0314*/ 	.word	0x000000ff
        /*0318*/ 	.word	0x00000108
        /*031c*/ 	.short	0x0100
        /*031e*/ 	.byte	0x05
	.zero		1


	//   ....[35]....
        /*0320*/ 	.word	0x00000d10
        /*0324*/ 	.word	0x000000ff
        /*0328*/ 	.word	0x00000118
        /*032c*/ 	.short	0x0100
        /*032e*/ 	.byte	0x05
	.zero		1


	//   ....[36]....
        /*0330*/ 	.word	0x000015e0
        /*0334*/ 	.word	0x00000002
        /*0338*/ 	.word	0x00000110
        /*033c*/ 	.short	0x010a
        /*033e*/ 	.byte	0xff
	.zero		1


	//   ....[37]....
        /*0340*/ 	.word	0x00001610
        /*0344*/ 	.word	0x00000002
        /*0348*/ 	.word	0x00000100
        /*034c*/ 	.short	0x0101
        /*034e*/ 	.byte	0xff
	.zero		1


	//   ....[38]....
        /*0350*/ 	.word	0x000016e0
        /*0354*/ 	.word	0x000000ff
        /*0358*/ 	.word	0x00000030
        /*035c*/ 	.short	0x010a
        /*035e*/ 	.byte	0x08
	.zero		1


	//   ....[39]....
        /*0360*/ 	.word	0x00001780
        /*0364*/ 	.word	0x000000ff
        /*0368*/ 	.word	0x00000030
        /*036c*/ 	.short	0x010a
        /*036e*/ 	.byte	0x21
	.zero		1


	//   ....[40]....
        /*0370*/ 	.word	0x000018d0
        /*0374*/ 	.word	0x000000ff
        /*0378*/ 	.word	0x00000030
        /*037c*/ 	.short	0x010a
        /*037e*/ 	.byte	0x08
	.zero		1


	//   ....[41]....
        /*0380*/ 	.word	0x00001a90
        /*0384*/ 	.word	0x000000ff
        /*0388*/ 	.word	0x00000098
        /*038c*/ 	.short	0x0101
        /*038e*/ 	.byte	0x04
	.zero		1


	//   ....[42]....
        /*0390*/ 	.word	0x00001ab0
        /*0394*/ 	.word	0x000000ff
        /*0398*/ 	.word	0x00000030
        /*039c*/ 	.short	0x010a
        /*039e*/ 	.byte	0x08
	.zero		1


	//   ....[43]....
        /*03a0*/ 	.word	0x00001b30
        /*03a4*/ 	.word	0x000000ff
        /*03a8*/ 	.word	0x00000030
        /*03ac*/ 	.short	0x010a
        /*03ae*/ 	.byte	0x21
	.zero		1


	//   ....[44]....
        /*03b0*/ 	.word	0x00001c80
        /*03b4*/ 	.word	0x000000ff
        /*03b8*/ 	.word	0x00000030
        /*03bc*/ 	.short	0x010a
        /*03be*/ 	.byte	0x08
	.zero		1


	//   ....[45]....
        /*03c0*/ 	.word	0x00001e50
        /*03c4*/ 	.word	0x00000002
        /*03c8*/ 	.word	0x000000a0
        /*03cc*/ 	.short	0x010a
        /*03ce*/ 	.byte	0xff
	.zero		1


	//   ....[46]....
        /*03d0*/ 	.word	0x00001f10
        /*03d4*/ 	.word	0x00000002
        /*03d8*/ 	.word	0x00000000
        /*03dc*/ 	.short	0x0101
        /*03de*/ 	.byte	0xff
	.zero		1


	//   ....[47]....
        /*03e0*/ 	.word	0x00002470
        /*03e4*/ 	.word	0x000000ff
        /*03e8*/ 	.word	0x00000000
        /*03ec*/ 	.short	0x010a
        /*03ee*/ 	.byte	0x05
	.zero		1


	//   ....[48]....
        /*03f0*/ 	.word	0x00002500
        /*03f4*/ 	.word	0x000000ff
        /*03f8*/ 	.word	0x00000000
        /*03fc*/ 	.short	0x010a
        /*03fe*/ 	.byte	0x05
	.zero		1


	//   ....[49]....
        /*0400*/ 	.word	0x00002590
        /*0404*/ 	.word	0x000000ff
        /*0408*/ 	.word	0x00000000
        /*040c*/ 	.short	0x010a
        /*040e*/ 	.byte	0x05
	.zero		1


	//   ....[50]....
        /*0410*/ 	.word	0x00002620
        /*0414*/ 	.word	0x000000ff
        /*0418*/ 	.word	0x00000000
        /*041c*/ 	.short	0x010a
        /*041e*/ 	.byte	0x05
	.zero		1


	//   ....[51]....
        /*0420*/ 	.word	0x000026b0
        /*0424*/ 	.word	0x000000ff
        /*0428*/ 	.word	0x00000000
        /*042c*/ 	.short	0x010a
        /*042e*/ 	.byte	0x05
	.zero		1


	//   ....[52]....
        /*0430*/ 	.word	0x00002750
        /*0434*/ 	.word	0x00000000
        /*0438*/ 	.word	0x00000000
        /*043c*/ 	.short	0x010a
        /*043e*/ 	.byte	0xff
	.zero		1


	//   ....[53]....
        /*0440*/ 	.word	0x00002870
        /*0444*/ 	.word	0x00000000
        /*0448*/ 	.word	0x00000100
        /*044c*/ 	.short	0x010a
        /*044e*/ 	.byte	0xff
	.zero		1


	//   ....[54]....
        /*0450*/ 	.word	0x000028e0
        /*0454*/ 	.word	0x00000000
        /*0458*/ 	.word	0x00000000
        /*045c*/ 	.short	0x0101
        /*045e*/ 	.byte	0xff
	.zero		1


	//   ....[55]....
        /*0460*/ 	.word	0x00002900
        /*0464*/ 	.word	0x000000ff
        /*0468*/ 	.word	0x000000b0
        /*046c*/ 	.short	0x010a
        /*046e*/ 	.byte	0x05
	.zero		1


	//   ....[56]....
        /*0470*/ 	.word	0x00002a20
        /*0474*/ 	.word	0x00000000
        /*0478*/ 	.word	0x000000a0
        /*047c*/ 	.short	0x010a
        /*047e*/ 	.byte	0xff
	.zero		1


	//   ....[57]....
        /*0480*/ 	.word	0x00002b20
        /*0484*/ 	.word	0x00000000
        /*0488*/ 	.word	0x00000000
        /*048c*/ 	.short	0x0101
        /*048e*/ 	.byte	0xff
	.zero		1


	//   ....[58]....
        /*0490*/ 	.word	0x00002bb0
        /*0494*/ 	.word	0x000000ff
        /*0498*/ 	.word	0x000000b0
        /*049c*/ 	.short	0x0106
        /*049e*/ 	.byte	0x05
	.zero		1


	//   ....[59]....
        /*04a0*/ 	.word	0x00002bd0
        /*04a4*/ 	.word	0x000000ff
        /*04a8*/ 	.word	0x000000b0
        /*04ac*/ 	.short	0x010a
        /*04ae*/ 	.byte	0x05
	.zero		1


	//   ....[60]....
        /*04b0*/ 	.word	0x00002c60
        /*04b4*/ 	.word	0x000000ff
        /*04b8*/ 	.word	0x000000b0
        /*04bc*/ 	.short	0x0106
        /*04be*/ 	.byte	0x04
	.zero		1


	//   ....[61]....
        /*04c0*/ 	.word	0x00002ca0
        /*04c4*/ 	.word	0x00000000
        /*04c8*/ 	.word	0x000000b0
        /*04cc*/ 	.short	0x010a
        /*04ce*/ 	.byte	0xff
	.zero		1


	//   ....[62]....
        /*04d0*/ 	.word	0x00003260
        /*04d4*/ 	.word	0x00000000
        /*04d8*/ 	.word	0x000000a0
        /*04dc*/ 	.short	0x010a
        /*04de*/ 	.byte	0xff
	.zero		1


	//   ....[63]....
        /*04e0*/ 	.word	0x00003370
        /*04e4*/ 	.word	0x00000003
        /*04e8*/ 	.word	0x00000000
        /*04ec*/ 	.short	0x0101
        /*04ee*/ 	.byte	0xff
	.zero		1


	//   ....[64]....
        /*04f0*/ 	.word	0x00003380
        /*04f4*/ 	.word	0x000000ff
        /*04f8*/ 	.word	0x00000000
        /*04fc*/ 	.short	0x010a
        /*04fe*/ 	.byte	0x07
	.zero		1


	//   ....[65]....
        /*0500*/ 	.word	0x00003400
        /*0504*/ 	.word	0x000000ff
        /*0508*/ 	.word	0x000000e0
        /*050c*/ 	.short	0x010a
        /*050e*/ 	.byte	0x06
	.zero		1


	//   ....[66]....
        /*0510*/ 	.word	0x000034d0
        /*0514*/ 	.word	0x000000ff
        /*0518*/ 	.word	0x00000000
        /*051c*/ 	.short	0x010a
        /*051e*/ 	.byte	0x0b
	.zero		1


	//   ....[67]....
        /*0520*/ 	.word	0x00003600
        /*0524*/ 	.word	0x000000ff
        /*0528*/ 	.word	0x00000000
        /*052c*/ 	.short	0x010a
        /*052e*/ 	.byte	0x22
	.zero		1


	//   ....[68]....
        /*0530*/ 	.word	0x000039e0
        /*0534*/ 	.word	0x000000ff
        /*0538*/ 	.word	0x00000000
        /*053c*/ 	.short	0x010a
        /*053e*/ 	.byte	0x06
	.zero		1


	//   ....[69]....
        /*0540*/ 	.word	0x00003a70
        /*0544*/ 	.word	0x000000ff
        /*0548*/ 	.word	0x00000000
        /*054c*/ 	.short	0x010a
        /*054e*/ 	.byte	0x06
	.zero		1


	//   ....[70]....
        /*0550*/ 	.word	0x00003b00
        /*0554*/ 	.word	0x000000ff
        /*0558*/ 	.word	0x00000000
        /*055c*/ 	.short	0x010a
        /*055e*/ 	.byte	0x06
	.zero		1


	//   ....[71]....
        /*0560*/ 	.word	0x00003b90
        /*0564*/ 	.word	0x000000ff
        /*0568*/ 	.word	0x00000000
        /*056c*/ 	.short	0x010a
        /*056e*/ 	.byte	0x07
	.zero		1


	//   ....[72]....
        /*0570*/ 	.word	0x00003fc0
        /*0574*/ 	.word	0x00000000
        /*0578*/ 	.word	0x000000a0
        /*057c*/ 	.short	0x010a
        /*057e*/ 	.byte	0xff
	.zero		1


	//   ....[73]....
        /*0580*/ 	.word	0x00004080
        /*0584*/ 	.word	0x00000000
        /*0588*/ 	.word	0x00000000
        /*058c*/ 	.short	0x0101
        /*058e*/ 	.byte	0xff
	.zero		1


	//   ....[74]....
        /*0590*/ 	.word	0x000043a0
        /*0594*/ 	.word	0x000000ff
        /*0598*/ 	.word	0x00000098
        /*059c*/ 	.short	0x010a
        /*059e*/ 	.byte	0x07
	.zero		1


	//   ....[75]....
        /*05a0*/ 	.word	0x000045c0
        /*05a4*/ 	.word	0x000000ff
        /*05a8*/ 	.word	0x00000078
        /*05ac*/ 	.short	0x010a
        /*05ae*/ 	.byte	0x0f
	.zero		1


	//   ....[76]....
        /*05b0*/ 	.word	0x000047c0
        /*05b4*/ 	.word	0x000000ff
        /*05b8*/ 	.word	0x00000060
        /*05bc*/ 	.short	0x010b
        /*05be*/ 	.byte	0x0f
	.zero		1


	//   ....[77]....
        /*05c0*/ 	.word	0x00004810
        /*05c4*/ 	.word	0x000000ff
        /*05c8*/ 	.word	0x00000000
        /*05cc*/ 	.short	0x0101
        /*05ce*/ 	.byte	0x10
	.zero		1


	//   ....[78]....
        /*05d0*/ 	.word	0x00004850
        /*05d4*/ 	.word	0x000000ff
        /*05d8*/ 	.word	0x00000078
        /*05dc*/ 	.short	0x010a
        /*05de*/ 	.byte	0x0d
	.zero		1


	//   ....[79]....
        /*05e0*/ 	.word	0x00004a90
        /*05e4*/ 	.word	0x000000ff
        /*05e8*/ 	.word	0x00000060
        /*05ec*/ 	.short	0x010b
        /*05ee*/ 	.byte	0x0d
	.zero		1


	//   ....[80]....
        /*05f0*/ 	.word	0x00004b00
        /*05f4*/ 	.word	0x000000ff
        /*05f8*/ 	.word	0x00000000
        /*05fc*/ 	.short	0x0101
        /*05fe*/ 	.byte	0x0f
	.zero		1


	//   ....[81]....
        /*0600*/ 	.word	0x00004b50
        /*0604*/ 	.word	0x000000ff
        /*0608*/ 	.word	0x00000000
        /*060c*/ 	.short	0x010a
        /*060e*/ 	.byte	0x04
	.zero		1


	//   ....[82]....
        /*0610*/ 	.word	0x00004be0
        /*0614*/ 	.word	0x000000ff
        /*0618*/ 	.word	0x00000000
        /*061c*/ 	.short	0x010a
        /*061e*/ 	.byte	0x04
	.zero		1


	//   ....[83]....
        /*0620*/ 	.word	0x00004c80
        /*0624*/ 	.word	0x00000000
        /*0628*/ 	.word	0x00000000
        /*062c*/ 	.short	0x010a
        /*062e*/ 	.byte	0xff
	.zero		1


	//   ....[84]....
        /*0630*/ 	.word	0x00004ff0
        /*0634*/ 	.word	0x00000000
        /*0638*/ 	.word	0x000000a0
        /*063c*/ 	.short	0x010a
        /*063e*/ 	.byte	0xff
	.zero		1


	//   ....[85]....
        /*0640*/ 	.word	0x00005100
        /*0644*/ 	.word	0x00000000
        /*0648*/ 	.word	0x00000000
        /*064c*/ 	.short	0x0101
        /*064e*/ 	.byte	0xff
	.zero		1


	//   ....[86]....
        /*0650*/ 	.word	0x00005b10
        /*0654*/ 	.word	0x00000002
        /*0658*/ 	.word	0x00000060
        /*065c*/ 	.short	0x010a
        /*065e*/ 	.byte	0xff
	.zero		1


	//   ....[87]....
        /*0660*/ 	.word	0x00005b50
        /*0664*/ 	.word	0x0000002c
        /*0668*/ 	.word	0x000000c0
        /*066c*/ 	.short	0x010a
        /*066e*/ 	.byte	0xff
	.zero		1


	//   ....[88]....
        /*0670*/ 	.word	0x00005c40
        /*0674*/ 	.word	0x00000002
        /*0678*/ 	.word	0x00000060
        /*067c*/ 	.short	0x010a
        /*067e*/ 	.byte	0xff
	.zero		1


	//   ....[89]....
        /*0680*/ 	.word	0x00005dd0
        /*0684*/ 	.word	0x0000002c
        /*0688*/ 	.word	0x000000c0
        /*068c*/ 	.short	0x010a
        /*068e*/ 	.byte	0xff
	.zero		1


	//   ....[90]....
        /*0690*/ 	.word	0x00006590
        /*0694*/ 	.word	0x00000000
        /*0698*/ 	.word	0x00000000
        /*069c*/ 	.short	0x0101
        /*069e*/ 	.byte	0xff
	.zero		1


	//   ....[91]....
        /*06a0*/ 	.word	0x000065a0
        /*06a4*/ 	.word	0x00000002
        /*06a8*/ 	.word	0x00000060
        /*06ac*/ 	.short	0x010a
        /*06ae*/ 	.byte	0xff
	.zero		1


	//   ....[92]....
        /*06b0*/ 	.word	0x00006660
        /*06b4*/ 	.word	0x00000002
        /*06b8*/ 	.word	0x00000060
        /*06bc*/ 	.short	0x010a
        /*06be*/ 	.byte	0xff
	.zero		1


	//   ....[93]....
        /*06c0*/ 	.word	0x00006990
        /*06c4*/ 	.word	0x000000ff
        /*06c8*/ 	.word	0x00000000
        /*06cc*/ 	.short	0x0101
        /*06ce*/ 	.byte	0x05
	.zero		1


	//   ....[94]....
        /*06d0*/ 	.word	0x00006f50
        /*06d4*/ 	.word	0x00000000
        /*06d8*/ 	.word	0x00000000
        /*06dc*/ 	.short	0x0101
        /*06de*/ 	.byte	0xff
	.zero		1


	//   ....[95]....
        /*06e0*/ 	.word	0x000071c0
        /*06e4*/ 	.word	0x000000ff
        /*06e8*/ 	.word	0x00000000
        /*06ec*/ 	.short	0x0101
        /*06ee*/ 	.byte	0x04
	.zero		1


	//   ....[96]....
        /*06f0*/ 	.word	0x000071e0
        /*06f4*/ 	.word	0x00000002
        /*06f8*/ 	.word	0x00000110
        /*06fc*/ 	.short	0x010a
        /*06fe*/ 	.byte	0xff
	.zero		1


	//   ....[97]....
        /*0700*/ 	.word	0x00007240
        /*0704*/ 	.word	0x00000002
        /*0708*/ 	.word	0x00000030
        /*070c*/ 	.short	0x010a
        /*070e*/ 	.byte	0xff
	.zero		1


	//   ....[98]....
        /*0710*/ 	.word	0x000072a0
        /*0714*/ 	.word	0x00000002
        /*0718*/ 	.word	0x00000030
        /*071c*/ 	.short	0x010a
        /*071e*/ 	.byte	0xff
	.zero		1


	//   ....[99]....
        /*0720*/ 	.word	0x000072f0
        /*0724*/ 	.word	0x00000002
        /*0728*/ 	.word	0x000000a0
        /*072c*/ 	.short	0x010a
        /*072e*/ 	.byte	0xff
	.zero		1


	//   ....[100]....
        /*0730*/ 	.word	0x00007350
        /*0734*/ 	.word	0x00000000
        /*0738*/ 	.word	0x00000000
        /*073c*/ 	.short	0x010a
        /*073e*/ 	.byte	0xff
	.zero		1


	//   ....[101]....
        /*0740*/ 	.word	0x000073b0
        /*0744*/ 	.word	0x00000000
        /*0748*/ 	.word	0x00000000
        /*074c*/ 	.short	0x010a
        /*074e*/ 	.byte	0xff
	.zero		1


	//   ....[102]....
        /*0750*/ 	.word	0x00007410
        /*0754*/ 	.word	0x00000000
        /*0758*/ 	.word	0x00000000
        /*075c*/ 	.short	0x010a
        /*075e*/ 	.byte	0xff
	.zero		1


	//   ....[103]....
        /*0760*/ 	.word	0x00007470
        /*0764*/ 	.word	0x00000000
        /*0768*/ 	.word	0x00000000
        /*076c*/ 	.short	0x010a
        /*076e*/ 	.byte	0xff
	.zero		1


	//   ....[104]....
        /*0770*/ 	.word	0x000074d0
        /*0774*/ 	.word	0x00000000
        /*0778*/ 	.word	0x00000000
        /*077c*/ 	.short	0x010a
        /*077e*/ 	.byte	0xff
	.zero		1


	//   ....[105]....
        /*0780*/ 	.word	0x00007520
        /*0784*/ 	.word	0x00000000
        /*0788*/ 	.word	0x00000100
        /*078c*/ 	.short	0x010a
        /*078e*/ 	.byte	0xff
	.zero		1


	//   ....[106]....
        /*0790*/ 	.word	0x00007580
        /*0794*/ 	.word	0x00000000
        /*0798*/ 	.word	0x000000b0
        /*079c*/ 	.short	0x010a
        /*079e*/ 	.byte	0xff
	.zero		1


	//   ....[107]....
        /*07a0*/ 	.word	0x000075d0
        /*07a4*/ 	.word	0x00000000
        /*07a8*/ 	.word	0x000000a0
        /*07ac*/ 	.short	0x010a
        /*07ae*/ 	.byte	0xff
	.zero		1


	//   ....[108]....
        /*07b0*/ 	.word	0x00007630
        /*07b4*/ 	.word	0x00000000
        /*07b8*/ 	.word	0x000000b0
        /*07bc*/ 	.short	0x010a
        /*07be*/ 	.byte	0xff
	.zero		1


	//   ....[109]....
        /*07c0*/ 	.word	0x00007680
        /*07c4*/ 	.word	0x00000000
        /*07c8*/ 	.word	0x000000a0
        /*07cc*/ 	.short	0x010a
        /*07ce*/ 	.byte	0xff
	.zero		1


	//   ....[110]....
        /*07d0*/ 	.word	0x000076e0
        /*07d4*/ 	.word	0x00000002
        /*07d8*/ 	.word	0x000000e0
        /*07dc*/ 	.short	0x010a
        /*07de*/ 	.byte	0xff
	.zero		1


	//   ....[111]....
        /*07e0*/ 	.word	0x00007740
        /*07e4*/ 	.word	0x00000000
        /*07e8*/ 	.word	0x00000000
        /*07ec*/ 	.short	0x010a
        /*07ee*/ 	.byte	0xff
	.zero		1


	//   ....[112]....
        /*07f0*/ 	.word	0x000077a0
        /*07f4*/ 	.word	0x00000000
        /*07f8*/ 	.word	0x00000000
        /*07fc*/ 	.short	0x010a
        /*07fe*/ 	.byte	0xff
	.zero		1


	//   ....[113]....
        /*0800*/ 	.word	0x00007800
        /*0804*/ 	.word	0x00000000
        /*0808*/ 	.word	0x00000000
        /*080c*/ 	.short	0x010a
        /*080e*/ 	.byte	0xff
	.zero		1


	//   ....[114]....
        /*0810*/ 	.word	0x00007860
        /*0814*/ 	.word	0x00000000
        /*0818*/ 	.word	0x00000000
        /*081c*/ 	.short	0x010a
        /*081e*/ 	.byte	0xff
	.zero		1


	//   ....[115]....
        /*0820*/ 	.word	0x000078c0
        /*0824*/ 	.word	0x00000000
        /*0828*/ 	.word	0x00000000
        /*082c*/ 	.short	0x010a
        /*082e*/ 	.byte	0xff
	.zero		1


	//   ....[116]....
        /*0830*/ 	.word	0x00007910
        /*0834*/ 	.word	0x00000000
        /*0838*/ 	.word	0x000000a0
        /*083c*/ 	.short	0x010a
        /*083e*/ 	.byte	0xff
	.zero		1


	//   ....[117]....
        /*0840*/ 	.word	0x00007970
        /*0844*/ 	.word	0x00000000
        /*0848*/ 	.word	0x00000098
        /*084c*/ 	.short	0x010a
        /*084e*/ 	.byte	0xff
	.zero		1


	//   ....[118]....
        /*0850*/ 	.word	0x000079d0
        /*0854*/ 	.word	0x00000000
        /*0858*/ 	.word	0x00000078
        /*085c*/ 	.short	0x010a
        /*085e*/ 	.byte	0xff
	.zero		1


	//   ....[119]....
        /*0860*/ 	.word	0x00007a30
        /*0864*/ 	.word	0x00000000
        /*0868*/ 	.word	0x00000078
        /*086c*/ 	.short	0x010a
        /*086e*/ 	.byte	0xff
	.zero		1


	//   ....[120]....
        /*0870*/ 	.word	0x00007a90
        /*0874*/ 	.word	0x00000000
        /*0878*/ 	.word	0x00000000
        /*087c*/ 	.short	0x010a
        /*087e*/ 	.byte	0xff
	.zero		1


	//   ....[121]....
        /*0880*/ 	.word	0x00007af0
        /*0884*/ 	.word	0x00000000
        /*0888*/ 	.word	0x00000000
        /*088c*/ 	.short	0x010a
        /*088e*/ 	.byte	0xff
	.zero		1


	//   ....[122]....
        /*0890*/ 	.word	0x00007b40
        /*0894*/ 	.word	0x00000000
        /*0898*/ 	.word	0x000000a0
        /*089c*/ 	.short	0x010a
        /*089e*/ 	.byte	0xff
	.zero		1


	//   ....[123]....
        /*08a0*/ 	.word	0x00007b90
        /*08a4*/ 	.word	0x00000002
        /*08a8*/ 	.word	0x00000060
        /*08ac*/ 	.short	0x010a
        /*08ae*/ 	.byte	0xff
	.zero		1


	//   ....[124]....
        /*08b0*/ 	.word	0x00007be0
        /*08b4*/ 	.word	0x0000002c
        /*08b8*/ 	.word	0x000000c0
        /*08bc*/ 	.short	0x010a
        /*08be*/ 	.byte	0xff
	.zero		1


	//   ....[125]....
        /*08c0*/ 	.word	0x00007c30
        /*08c4*/ 	.word	0x00000002
        /*08c8*/ 	.word	0x00000060
        /*08cc*/ 	.short	0x010a
        /*08ce*/ 	.byte	0xff
	.zero		1


	//----- nvinfo : EIATTR_NUM_MBARRIERS
	.align		4
.L_47:
        /*08d0*/ 	.byte	0x03, 0x38
        /*08d2*/ 	.short	0x0024


	//----- nvinfo : EIATTR_EXIT_INSTR_OFFSETS
	.align		4
        /*08d4*/ 	.byte	0x04, 0x1c
        /*08d6*/ 	.short	(.L_49 - .L_48)


	//   ....[0]....
.L_48:
        /*08d8*/ 	.word	0x00002780


	//   ....[1]....
        /*08dc*/ 	.word	0x00002c70


	//   ....[2]....
        /*08e0*/ 	.word	0x00002cd0


	//   ....[3]....
        /*08e4*/ 	.word	0x00003df0


	//   ....[4]....
        /*08e8*/ 	.word	0x00004cb0


	//   ....[5]....
        /*08ec*/ 	.word	0x00004cf0


	//   ....[6]....
        /*08f0*/ 	.word	0x000070b0


	//   ....[7]....
        /*08f4*/ 	.word	0x00007130


	//   ....[8]....
        /*08f8*/ 	.word	0x00007160


	//   ....[9]....
        /*08fc*/ 	.word	0x000071d0


	//----- nvinfo : EIATTR_MAX_THREADS
	.align		4
.L_49:
        /*0900*/ 	.byte	0x04, 0x05
        /*0902*/ 	.short	(.L_51 - .L_50)
.L_50:
        /*0904*/ 	.word	0x00000100
        /*0908*/ 	.word	0x00000001
        /*090c*/ 	.word	0x00000001


	//----- nvinfo : EIATTR_CRS_STACK_SIZE
	.align		4
.L_51:
        /*0910*/ 	.byte	0x04, 0x1e
        /*0912*/ 	.short	(.L_53 - .L_52)
.L_52:
        /*0914*/ 	.word	0x00000000


	//----- nvinfo : EIATTR_CBANK_PARAM_SIZE
	.align		4
.L_53:
        /*0918*/ 	.byte	0x03, 0x19
        /*091a*/ 	.short	0x0800


	//----- nvinfo : EIATTR_PARAM_CBANK
	.align		4
        /*091c*/ 	.byte	0x04, 0x0a
        /*091e*/ 	.short	(.L_55 - .L_54)
	.align		4
.L_54:
        /*0920*/ 	.word	index@(.nv.constant0._ZN7cutlass13device_kernelINS_4gemm6kernel13GemmUniversalIN4cute5tupleIJiiiiEEENS1_10collective13CollectiveMmaINS1_35MainloopSm100TmaUmmaWarpSpecializedILi6ELi2ELi4ENS5_IJNS4_1CILi1EEESB_SB_EEEEENS5_IJNSA_ILi64EEESE_NSA_ILi128EEEEEENS_6half_tENS5_IJlSB_lEEESH_SI_NS4_8TiledMMAINS4_8MMA_AtomIJNS4_20SM100_MMA_F16BF16_SSISH_SH_fLi64ELi64ELNS4_4UMMA5MajorE0ELSN_0ELNSM_7ScaleInE0ELSO_0EEEEEENS4_6LayoutISC_NS5_IJNSA_ILi0EEESS_SS_EEEEENS5_IJNS4_10UnderscoreESV_SV_EEEEENS4_13SM90_TMA_LOADENS4_14ComposedLayoutINS4_7SwizzleILi3ELi4ELi3EEENS4_18smem_ptr_flag_bitsILi16EEENSR_INS5_IJNSA_ILi8EEESE_EEENS5_IJSE_SB_EEEEEEEvNS4_8identityESY_S18_vS19_EENS_8epilogue10collective18CollectiveEpilogueINS1B_23Sm100TmaWarpSpecializedILi3ELi2ELi16ELb1ELb0EEEJSG_NS5_IJNSR_ISE_SB_EENSR_INSA_ILi32EEESB_EEEEESH_SI_SH_SI_NS1B_6fusion15FusionCallbacksIS1F_NS1K_17LinearCombinationISH_fSH_fLNS_15FloatRoundStyleE2EEESG_S1J_JEEENS4_5SM1004TMEM4LOAD26SM100_TMEM_LOAD_16dp256b4xESY_NSZ_INS10_ILi2ELi4ELi3EEES13_NSR_INS5_IJS14_S1H_EEENS5_IJS1H_SB_EEEEEEENS4_17SM75_U32x4_LDSM_NENS4_14SM90_TMA_STOREES1Y_NS4_17SM90_U32x4_STSM_NENS4_39AutoVectorizingCopyWithAssumedAlignmentILi128EEEEEEvvEEEEvNT_6ParamsE)
        /*0924*/ 	.short	0x0380
        /*0926*/ 	.short	0x0800


	//----- nvinfo : EIATTR_SW_WAR
	.align		4
.L_55:
        /*0928*/ 	.byte	0x04, 0x36
        /*092a*/ 	.short	(.L_57 - .L_56)
.L_56:
        /*092c*/ 	.word	0x00000008
.L_57:


//--------------------- .nv.callgraph             --------------------------
	.section	.nv.callgraph,"",@"SHT_CUDA_CALLGRAPH"
	.align	4
	.sectionentsize	8
	.align		4
        /*0000*/ 	.word	0x00000000
	.align		4
        /*0004*/ 	.word	0xffffffff
	.align		4
        /*0008*/ 	.word	index@(_ZN7cutlass13device_kernelINS_4gemm6kernel13GemmUniversalIN4cute5tupleIJiiiiEEENS1_10collective13CollectiveMmaINS1_35MainloopSm100TmaUmmaWarpSpecializedILi6ELi2ELi4ENS5_IJNS4_1CILi1EEESB_SB_EEEEENS5_IJNSA_ILi64EEESE_NSA_ILi128EEEEEENS_6half_tENS5_IJlSB_lEEESH_SI_NS4_8TiledMMAINS4_8MMA_AtomIJNS4_20SM100_MMA_F16BF16_SSISH_SH_fLi64ELi64ELNS4_4UMMA5MajorE0ELSN_0ELNSM_7ScaleInE0ELSO_0EEEEEENS4_6LayoutISC_NS5_IJNSA_ILi0EEESS_SS_EEEEENS5_IJNS4_10UnderscoreESV_SV_EEEEENS4_13SM90_TMA_LOADENS4_14ComposedLayoutINS4_7SwizzleILi3ELi4ELi3EEENS4_18smem_ptr_flag_bitsILi16EEENSR_INS5_IJNSA_ILi8EEESE_EEENS5_IJSE_SB_EEEEEEEvNS4_8identityESY_S18_vS19_EENS_8epilogue10collective18CollectiveEpilogueINS1B_23Sm100TmaWarpSpecializedILi3ELi2ELi16ELb1ELb0EEEJSG_NS5_IJNSR_ISE_SB_EENSR_INSA_ILi32EEESB_EEEEESH_SI_SH_SI_NS1B_6fusion15FusionCallbacksIS1F_NS1K_17LinearCombinationISH_fSH_fLNS_15FloatRoundStyleE2EEESG_S1J_JEEENS4_5SM1004TMEM4LOAD26SM100_TMEM_LOAD_16dp256b4xESY_NSZ_INS10_ILi2ELi4ELi3EEES13_NSR_INS5_IJS14_S1H_EEENS5_IJS1H_SB_EEEEEEENS4_17SM75_U32x4_LDSM_NENS4_14SM90_TMA_STOREES1Y_NS4_17SM90_U32x4_STSM_NENS4_39AutoVectorizingCopyWithAssumedAlignmentILi128EEEEEEvvEEEEvNT_6ParamsE)
	.align		4
        /*000c*/ 	.word	index@(__assertfail)
	.align		4
        /*0010*/ 	.word	0x00000000
	.align		4
        /*0014*/ 	.word	0xfffffffe
	.align		4
        /*0018*/ 	.word	0x00000000
	.align		4
        /*001c*/ 	.word	0xfffffffd
	.align		4
        /*0020*/ 	.word	0x00000000
	.align		4
        /*0024*/ 	.word	0xfffffffc


//--------------------- .nv.constant4             --------------------------
	.section	.nv.constant4,"a",@progbits
	.align	8
	.align		8
.nv.constant4:
        /*0000*/ 	.dword	__assertfail
	.align		8
        /*0008*/ 	.dword	__unnamed_1
	.align		8
        /*0010*/ 	.dword	__unnamed_2
	.align		8
        /*0018*/ 	.dword	_ZN40_INTERNAL_95a2df69_4_k_cu_fb9188dc_178164cuda3std3__45__cpo5beginE
	.align		8
        /*0020*/ 	.dword	_ZN40_INTERNAL_95a2df69_4_k_cu_fb9188dc_178164cuda3std3__45__cpo3endE
	.align		8
        /*0028*/ 	.dword	_ZN40_INTERNAL_95a2df69_4_k_cu_fb9188dc_178164cuda3std3__45__cpo6cbeginE
	.align		8
        /*0030*/ 	.dword	_ZN40_INTERNAL_95a2df69_4_k_cu_fb9188dc_178164cuda3std3__45__cpo4cendE
	.align		8
        /*0038*/ 	.dword	_ZN40_INTERNAL_95a2df69_4_k_cu_fb9188dc_178164cuda3std3__442_GLOBAL__N__95a2df69_4_k_cu_fb9188dc_178166ignoreE
	.align		8
        /*0040*/ 	.dword	_ZN40_INTERNAL_95a2df69_4_k_cu_fb9188dc_178164cuda3std3__419piecewise_constructE
	.align		8
        /*0048*/ 	.dword	_ZN40_INTERNAL_95a2df69_4_k_cu_fb9188dc_178164cuda3std3__48in_placeE
	.align		8
        /*0050*/ 	.dword	_ZN40_INTERNAL_95a2df69_4_k_cu_fb9188dc_178164cuda3std6ranges3__45__cpo4swapE
	.align		8
        /*0058*/ 	.dword	_ZN40_INTERNAL_95a2df69_4_k_cu_fb9188dc_178164cuda3std6ranges3__45__cpo9iter_moveE
	.align		8
        /*0060*/ 	.dword	_ZN40_INTERNAL_95a2df69_4_k_cu_fb9188dc_178164cute7productE
	.align		8
        /*0068*/ 	.dword	_ZN40_INTERNAL_95a2df69_4_k_cu_fb9188dc_178164cute1_E
	.align		8
        /*0070*/ 	.dword	$str$25
	.align		8
        /*0078*/ 	.dword	$str$26
	.align		8
        /*0080*/ 	.dword	$str$27
	.align		8
        /*0088*/ 	.dword	$str$28


//--------------------- .text._ZN7cutlass13device_kernelINS_4gemm6kernel13GemmUniversalIN4cute5tupleIJiiiiEEENS1_10collective13CollectiveMmaINS1_35MainloopSm100TmaUmmaWarpSpecializedILi6ELi2ELi4ENS5_IJNS4_1CILi1EEESB_SB_EEEEENS5_IJNSA_ILi64EEESE_NSA_ILi128EEEEEENS_6half_tENS5_IJlSB_lEEESH_SI_NS4_8TiledMMAINS4_8MMA_AtomIJNS4_20SM100_MMA_F16BF16_SSISH_SH_fLi64ELi64ELNS4_4UMMA5MajorE0ELSN_0ELNSM_7ScaleInE0ELSO_0EEEEEENS4_6LayoutISC_NS5_IJNSA_ILi0EEESS_SS_EEEEENS5_IJNS4_10UnderscoreESV_SV_EEEEENS4_13SM90_TMA_LOADENS4_14ComposedLayoutINS4_7SwizzleILi3ELi4ELi3EEENS4_18smem_ptr_flag_bitsILi16EEENSR_INS5_IJNSA_ILi8EEESE_EEENS5_IJSE_SB_EEEEEEEvNS4_8identityESY_S18_vS19_EENS_8epilogue10collective18CollectiveEpilogueINS1B_23Sm100TmaWarpSpecializedILi3ELi2ELi16ELb1ELb0EEEJSG_NS5_IJNSR_ISE_SB_EENSR_INSA_ILi32EEESB_EEEEESH_SI_SH_SI_NS1B_6fusion15FusionCallbacksIS1F_NS1K_17LinearCombinationISH_fSH_fLNS_15FloatRoundStyleE2EEESG_S1J_JEEENS4_5SM1004TMEM4LOAD26SM100_TMEM_LOAD_16dp256b4xESY_NSZ_INS10_ILi2ELi4ELi3EEES13_NSR_INS5_IJS14_S1H_EEENS5_IJS1H_SB_EEEEEEENS4_17SM75_U32x4_LDSM_NENS4_14SM90_TMA_STOREES1Y_NS4_17SM90_U32x4_STSM_NENS4_39AutoVectorizingCopyWithAssumedAlignmentILi128EEEEEEvvEEEEvNT_6ParamsE --------------------------
	.section	.text._ZN7cutlass13device_kernelINS_4gemm6kernel13GemmUniversalIN4cute5tupleIJiiiiEEENS1_10collective13CollectiveMmaINS1_35MainloopSm100TmaUmmaWarpSpecializedILi6ELi2ELi4ENS5_IJNS4_1CILi1EEESB_SB_EEEEENS5_IJNSA_ILi64EEESE_NSA_ILi128EEEEEENS_6half_tENS5_IJlSB_lEEESH_SI_NS4_8TiledMMAINS4_8MMA_AtomIJNS4_20SM100_MMA_F16BF16_SSISH_SH_fLi64ELi64ELNS4_4UMMA5MajorE0ELSN_0ELNSM_7ScaleInE0ELSO_0EEEEEENS4_6LayoutISC_NS5_IJNSA_ILi0EEESS_SS_EEEEENS5_IJNS4_10UnderscoreESV_SV_EEEEENS4_13SM90_TMA_LOADENS4_14ComposedLayoutINS4_7SwizzleILi3ELi4ELi3EEENS4_18smem_ptr_flag_bitsILi16EEENSR_INS5_IJNSA_ILi8EEESE_EEENS5_IJSE_SB_EEEEEEEvNS4_8identityESY_S18_vS19_EENS_8epilogue10collective18CollectiveEpilogueINS1B_23Sm100TmaWarpSpecializedILi3ELi2ELi16ELb1ELb0EEEJSG_NS5_IJNSR_ISE_SB_EENSR_INSA_ILi32EEESB_EEEEESH_SI_SH_SI_NS1B_6fusion15FusionCallbacksIS1F_NS1K_17LinearCombinationISH_fSH_fLNS_15FloatRoundStyleE2EEESG_S1J_JEEENS4_5SM1004TMEM4LOAD26SM100_TMEM_LOAD_16dp256b4xESY_NSZ_INS10_ILi2ELi4ELi3EEES13_NSR_INS5_IJS14_S1H_EEENS5_IJS1H_SB_EEEEEEENS4_17SM75_U32x4_LDSM_NENS4_14SM90_TMA_STOREES1Y_NS4_17SM90_U32x4_STSM_NENS4_39AutoVectorizingCopyWithAssumedAlignmentILi128EEEEEEvvEEEEvNT_6ParamsE,"ax",@progbits
	.align	128
.text._ZN7cutlass13device_kernelINS_4gemm6kernel13GemmUniversalIN4cute5tupleIJiiiiEEENS1_10collective13CollectiveMmaINS1_35MainloopSm100TmaUmmaWarpSpecializedILi6ELi2ELi4ENS5_IJNS4_1CILi1EEESB_SB_EEEEENS5_IJNSA_ILi64EEESE_NSA_ILi128EEEEEENS_6half_tENS5_IJlSB_lEEESH_SI_NS4_8TiledMMAINS4_8MMA_AtomIJNS4_20SM100_MMA_F16BF16_SSISH_SH_fLi64ELi64ELNS4_4UMMA5MajorE0ELSN_0ELNSM_7ScaleInE0ELSO_0EEEEEENS4_6LayoutISC_NS5_IJNSA_ILi0EEESS_SS_EEEEENS5_IJNS4_10UnderscoreESV_SV_EEEEENS4_13SM90_TMA_LOADENS4_14ComposedLayoutINS4_7SwizzleILi3ELi4ELi3EEENS4_18smem_ptr_flag_bitsILi16EEENSR_INS5_IJNSA_ILi8EEESE_EEENS5_IJSE_SB_EEEEEEEvNS4_8identityESY_S18_vS19_EENS_8epilogue10collective18CollectiveEpilogueINS1B_23Sm100TmaWarpSpecializedILi3ELi2ELi16ELb1ELb0EEEJSG_NS5_IJNSR_ISE_SB_EENSR_INSA_ILi32EEESB_EEEEESH_SI_SH_SI_NS1B_6fusion15FusionCallbacksIS1F_NS1K_17LinearCombinationISH_fSH_fLNS_15FloatRoundStyleE2EEESG_S1J_JEEENS4_5SM1004TMEM4LOAD26SM100_TMEM_LOAD_16dp256b4xESY_NSZ_INS10_ILi2ELi4ELi3EEES13_NSR_INS5_IJS14_S1H_EEENS5_IJS1H_SB_EEEEEEENS4_17SM75_U32x4_LDSM_NENS4_14SM90_TMA_STOREES1Y_NS4_17SM90_U32x4_STSM_NENS4_39AutoVectorizingCopyWithAssumedAlignmentILi128EEEEEEvvEEEEvNT_6ParamsE:
        .type           _ZN7cutlass13device_kernelINS_4gemm6kernel13GemmUniversalIN4cute5tupleIJiiiiEEENS1_10collective13CollectiveMmaINS1_35MainloopSm100TmaUmmaWarpSpecializedILi6ELi2ELi4ENS5_IJNS4_1CILi1EEESB_SB_EEEEENS5_IJNSA_ILi64EEESE_NSA_ILi128EEEEEENS_6half_tENS5_IJlSB_lEEESH_SI_NS4_8TiledMMAINS4_8MMA_AtomIJNS4_20SM100_MMA_F16BF16_SSISH_SH_fLi64ELi64ELNS4_4UMMA5MajorE0ELSN_0ELNSM_7ScaleInE0ELSO_0EEEEEENS4_6LayoutISC_NS5_IJNSA_ILi0EEESS_SS_EEEEENS5_IJNS4_10UnderscoreESV_SV_EEEEENS4_13SM90_TMA_LOADENS4_14ComposedLayoutINS4_7SwizzleILi3ELi4ELi3EEENS4_18smem_ptr_flag_bitsILi16EEENSR_INS5_IJNSA_ILi8EEESE_EEENS5_IJSE_SB_EEEEEEEvNS4_8identityESY_S18_vS19_EENS_8epilogue10collective18CollectiveEpilogueINS1B_23Sm100TmaWarpSpecializedILi3ELi2ELi16ELb1ELb0EEEJSG_NS5_IJNSR_ISE_SB_EENSR_INSA_ILi32EEESB_EEEEESH_SI_SH_SI_NS1B_6fusion15FusionCallbacksIS1F_NS1K_17LinearCombinationISH_fSH_fLNS_15FloatRoundStyleE2EEESG_S1J_JEEENS4_5SM1004TMEM4LOAD26SM100_TMEM_LOAD_16dp256b4xESY_NSZ_INS10_ILi2ELi4ELi3EEES13_NSR_INS5_IJS14_S1H_EEENS5_IJS1H_SB_EEEEEEENS4_17SM75_U32x4_LDSM_NENS4_14SM90_TMA_STOREES1Y_NS4_17SM90_U32x4_STSM_NENS4_39AutoVectorizingCopyWithAssumedAlignmentILi128EEEEEEvvEEEEvNT_6ParamsE,@function
        .size           _ZN7cutlass13device_kernelINS_4gemm6kernel13GemmUniversalIN4cute5tupleIJiiiiEEENS1_10collective13CollectiveMmaINS1_35MainloopSm100TmaUmmaWarpSpecializedILi6ELi2ELi4ENS5_IJNS4_1CILi1EEESB_SB_EEEEENS5_IJNSA_ILi64EEESE_NSA_ILi128EEEEEENS_6half_tENS5_IJlSB_lEEESH_SI_NS4_8TiledMMAINS4_8MMA_AtomIJNS4_20SM100_MMA_F16BF16_SSISH_SH_fLi64ELi64ELNS4_4UMMA5MajorE0ELSN_0ELNSM_7ScaleInE0ELSO_0EEEEEENS4_6LayoutISC_NS5_IJNSA_ILi0EEESS_SS_EEEEENS5_IJNS4_10UnderscoreESV_SV_EEEEENS4_13SM90_TMA_LOADENS4_14ComposedLayoutINS4_7SwizzleILi3ELi4ELi3EEENS4_18smem_ptr_flag_bitsILi16EEENSR_INS5_IJNSA_ILi8EEESE_EEENS5_IJSE_SB_EEEEEEEvNS4_8identityESY_S18_vS19_EENS_8epilogue10collective18CollectiveEpilogueINS1B_23Sm100TmaWarpSpecializedILi3ELi2ELi16ELb1ELb0EEEJSG_NS5_IJNSR_ISE_SB_EENSR_INSA_ILi32EEESB_EEEEESH_SI_SH_SI_NS1B_6fusion15FusionCallbacksIS1F_NS1K_17LinearCombinationISH_fSH_fLNS_15FloatRoundStyleE2EEESG_S1J_JEEENS4_5SM1004TMEM4LOAD26SM100_TMEM_LOAD_16dp256b4xESY_NSZ_INS10_ILi2ELi4ELi3EEES13_NSR_INS5_IJS14_S1H_EEENS5_IJS1H_SB_EEEEEEENS4_17SM75_U32x4_LDSM_NENS4_14SM90_TMA_STOREES1Y_NS4_17SM90_U32x4_STSM_NENS4_39AutoVectorizingCopyWithAssumedAlignmentILi128EEEEEEvvEEEEvNT_6ParamsE,(.L_x_160 - _ZN7cutlass13device_kernelINS_4gemm6kernel13GemmUniversalIN4cute5tupleIJiiiiEEENS1_10collective13CollectiveMmaINS1_35MainloopSm100TmaUmmaWarpSpecializedILi6ELi2ELi4ENS5_IJNS4_1CILi1EEESB_SB_EEEEENS5_IJNSA_ILi64EEESE_NSA_ILi128EEEEEENS_6half_tENS5_IJlSB_lEEESH_SI_NS4_8TiledMMAINS4_8MMA_AtomIJNS4_20SM100_MMA_F16BF16_SSISH_SH_fLi64ELi64ELNS4_4UMMA5MajorE0ELSN_0ELNSM_7ScaleInE0ELSO_0EEEEEENS4_6LayoutISC_NS5_IJNSA_ILi0EEESS_SS_EEEEENS5_IJNS4_10UnderscoreESV_SV_EEEEENS4_13SM90_TMA_LOADENS4_14ComposedLayoutINS4_7SwizzleILi3ELi4ELi3EEENS4_18smem_ptr_flag_bitsILi16EEENSR_INS5_IJNSA_ILi8EEESE_EEENS5_IJSE_SB_EEEEEEEvNS4_8identityESY_S18_vS19_EENS_8epilogue10collective18CollectiveEpilogueINS1B_23Sm100TmaWarpSpecializedILi3ELi2ELi16ELb1ELb0EEEJSG_NS5_IJNSR_ISE_SB_EENSR_INSA_ILi32EEESB_EEEEESH_SI_SH_SI_NS1B_6fusion15FusionCallbacksIS1F_NS1K_17LinearCombinationISH_fSH_fLNS_15FloatRoundStyleE2EEESG_S1J_JEEENS4_5SM1004TMEM4LOAD26SM100_TMEM_LOAD_16dp256b4xESY_NSZ_INS10_ILi2ELi4ELi3EEES13_NSR_INS5_IJS14_S1H_EEENS5_IJS1H_SB_EEEEEEENS4_17SM75_U32x4_LDSM_NENS4_14SM90_TMA_STOREES1Y_NS4_17SM90_U32x4_STSM_NENS4_39AutoVectorizingCopyWithAssumedAlignmentILi128EEEEEEvvEEEEvNT_6ParamsE)
        .other          _ZN7cutlass13device_kernelINS_4gemm6kernel13GemmUniversalIN4cute5tupleIJiiiiEEENS1_10collective13CollectiveMmaINS1_35MainloopSm100TmaUmmaWarpSpecializedILi6ELi2ELi4ENS5_IJNS4_1CILi1EEESB_SB_EEEEENS5_IJNSA_ILi64EEESE_NSA_ILi128EEEEEENS_6half_tENS5_IJlSB_lEEESH_SI_NS4_8TiledMMAINS4_8MMA_AtomIJNS4_20SM100_MMA_F16BF16_SSISH_SH_fLi64ELi64ELNS4_4UMMA5MajorE0ELSN_0ELNSM_7ScaleInE0ELSO_0EEEEEENS4_6LayoutISC_NS5_IJNSA_ILi0EEESS_SS_EEEEENS5_IJNS4_10UnderscoreESV_SV_EEEEENS4_13SM90_TMA_LOADENS4_14ComposedLayoutINS4_7SwizzleILi3ELi4ELi3EEENS4_18smem_ptr_flag_bitsILi16EEENSR_INS5_IJNSA_ILi8EEESE_EEENS5_IJSE_SB_EEEEEEEvNS4_8identityESY_S18_vS19_EENS_8epilogue10collective18CollectiveEpilogueINS1B_23Sm100TmaWarpSpecializedILi3ELi2ELi16ELb1ELb0EEEJSG_NS5_IJNSR_ISE_SB_EENSR_INSA_ILi32EEESB_EEEEESH_SI_SH_SI_NS1B_6fusion15FusionCallbacksIS1F_NS1K_17LinearCombinationISH_fSH_fLNS_15FloatRoundStyleE2EEESG_S1J_JEEENS4_5SM1004TMEM4LOAD26SM100_TMEM_LOAD_16dp256b4xESY_NSZ_INS10_ILi2ELi4ELi3EEES13_NSR_INS5_IJS14_S1H_EEENS5_IJS1H_SB_EEEEEEENS4_17SM75_U32x4_LDSM_NENS4_14SM90_TMA_STOREES1Y_NS4_17SM90_U32x4_STSM_NENS4_39AutoVectorizingCopyWithAssumedAlignmentILi128EEEEEEvvEEEEvNT_6ParamsE,@"STO_CUDA_ENTRY STV_DEFAULT"
_ZN7cutlass13device_kernelINS_4gemm6kernel13GemmUniversalIN4cute5tupleIJiiiiEEENS1_10collective13CollectiveMmaINS1_35MainloopSm100TmaUmmaWarpSpecializedILi6ELi2ELi4ENS5_IJNS4_1CILi1EEESB_SB_EEEEENS5_IJNSA_ILi64EEESE_NSA_ILi128EEEEEENS_6half_tENS5_IJlSB_lEEESH_SI_NS4_8TiledMMAINS4_8MMA_AtomIJNS4_20SM100_MMA_F16BF16_SSISH_SH_fLi64ELi64ELNS4_4UMMA5MajorE0ELSN_0ELNSM_7ScaleInE0ELSO_0EEEEEENS4_6LayoutISC_NS5_IJNSA_ILi0EEESS_SS_EEEEENS5_IJNS4_10UnderscoreESV_SV_EEEEENS4_13SM90_TMA_LOADENS4_14ComposedLayoutINS4_7SwizzleILi3ELi4ELi3EEENS4_18smem_ptr_flag_bitsILi16EEENSR_INS5_IJNSA_ILi8EEESE_EEENS5_IJSE_SB_EEEEEEEvNS4_8identityESY_S18_vS19_EENS_8epilogue10collective18CollectiveEpilogueINS1B_23Sm100TmaWarpSpecializedILi3ELi2ELi16ELb1ELb0EEEJSG_NS5_IJNSR_ISE_SB_EENSR_INSA_ILi32EEESB_EEEEESH_SI_SH_SI_NS1B_6fusion15FusionCallbacksIS1F_NS1K_17LinearCombinationISH_fSH_fLNS_15FloatRoundStyleE2EEESG_S1J_JEEENS4_5SM1004TMEM4LOAD26SM100_TMEM_LOAD_16dp256b4xESY_NSZ_INS10_ILi2ELi4ELi3EEES13_NSR_INS5_IJS14_S1H_EEENS5_IJS1H_SB_EEEEEEENS4_17SM75_U32x4_LDSM_NENS4_14SM90_TMA_STOREES1Y_NS4_17SM90_U32x4_STSM_NENS4_39AutoVectorizingCopyWithAssumedAlignmentILi128EEEEEEvvEEEEvNT_6ParamsE:
[----:B------:R-:W1:Y:S01]  /*0000*/  LDC R1, c[0x0][0x37c] ;  /* 0x0000df00ff017b82 */ /* 0x000e620000000800 */
[----:B------:R-:W2:Y:S01]  /*0010*/  S2R R70, SR_TID.X ;  /* 0x0000000000467919 */ /* 0x000ea20000002100 */
[----:B------:R-:W3:Y:S01]  /*0020*/  LDCU.64 UR4, c[0x0][0x890] ;  /* 0x00011200ff0477ac */ /* 0x000ee20008000a00 */
[----:B------:R-:W-:Y:S02]  /*0030*/  PRMT R60, RZ, 0x7610, R60 ;  /* 0x00007610ff3c7816 */ /* 0x000fe4000000003c */
[----:B------:R-:W-:Y:S01]  /*0040*/  ELECT P5, URZ, PT ;  /* 0x0000000000ff782f */ /* 0x000fe200038a0000 */
[----:B------:R-:W4:Y:S01]  /*0050*/  LDCU.64 UR46, c[0x0][0x358] ;  /* 0x00006b00ff2e77ac */ /* 0x000f220008000a00 */
[----:B---3--:R-:W-:-:S04]  /*0060*/  UISETP.NE.U32.AND UP0, UPT, UR4, URZ, UPT ;  /* 0x000000ff0400728c */ /* 0x008fc8000bf05070 */
[----:B------:R-:W-:Y:S01]  /*0070*/  UISETP.NE.AND.EX UP0, UPT, UR5, URZ, UPT, UP0 ;  /* 0x000000ff0500728c */ /* 0x000fe2000bf05300 */
[----:B--2---:R-:W-:-:S05]  /*0080*/  SHF.R.U32.HI R65, RZ, 0x5, R70 ;  /* 0x00000005ff417819 */ /* 0x004fca0000011646 */
[----:B------:R-:W2:Y:S02]  /*0090*/  SHFL.IDX PT, R0, R65, RZ, 0x1f ;  /* 0x00001fff41007589 */ /* 0x000ea400000e0000 */
[----:B--2---:R-:W-:Y:S01]  /*00a0*/  R2UR UR8, R0 ;  /* 0x00000000000872ca */ /* 0x004fe200000e0000 */
[----:B-1--4-:R-:W-:-:S14]  /*00b0*/  BRA.U UP0, `(.L_x_0) ;  /* 0x00000001002c7547 */ /* 0x012fdc000b800000 */
[----:B------:R-:W1:Y:S02]  /*00c0*/  LDCU.64 UR6, c[0x0][0x888] ;  /* 0x00011100ff0677ac */ /* 0x000e640008000a00 */
[----:B-1----:R-:W-:-:S04]  /*00d0*/  UISETP.NE.U32.AND UP0, UPT, UR6, URZ, UPT ;  /* 0x000000ff0600728c */ /* 0x002fc8000bf05070 */
[----:B------:R-:W-:-:S09]  /*00e0*/  UISETP.NE.AND.EX UP0, UPT, UR7, URZ, UPT, UP0 ;  /* 0x000000ff0700728c */ /* 0x000fd2000bf05300 */
[----:B------:R-:W-:Y:S05]  /*00f0*/  BRA.U !UP0, `(.L_x_1) ;  /* 0x0000000108107547 */ /* 0x000fea000b800000 */
[----:B------:R-:W1:Y:S02]  /*0100*/  LDC.64 R2, c[0x0][0x888] ;  /* 0x00022200ff027b82 */ /* 0x000e640000000a00 */
[----:B-1----:R1:W5:Y:S01]  /*0110*/  LDG.E R35, desc[UR46][R2.64] ;  /* 0x0000002e02237981 */ /* 0x002362000c1e1900 */
[----:B------:R-:W-:Y:S01]  /*0120*/  HFMA2 R60, -RZ, RZ, 0, 5.9604644775390625e-08 ;  /* 0x00000001ff3c7431 */ /* 0x000fe200000001ff */
[----:B------:R-:W-:Y:S05]  /*0130*/  BRA `(.L_x_0) ;  /* 0x00000000000c7947 */ /* 0x000fea0003800000 */
.L_x_1:
[----:B------:R-:W1:Y:S01]  /*0140*/  LDCU UR6, c[0x0][0x880] ;  /* 0x00011000ff0677ac */ /* 0x000e620008000800 */
[----:B------:R-:W-:Y:S01]  /*0150*/  HFMA2 R60, -RZ, RZ, 0, 5.9604644775390625e-08 ;  /* 0x00000001ff3c7431 */ /* 0x000fe200000001ff */
[----:B-1----:R-:W-:-:S07]  /*0160*/  MOV R35, UR6 ;  /* 0x0000000600237c02 */ /* 0x002fce0008000f00 */
.L_x_0:
[----:B------:R-:W2:Y:S02]  /*0170*/  LDCU.64 UR6, c[0x0][0x8b0] ;  /* 0x00011600ff0677ac */ /* 0x000ea40008000a00 */
[----:B--2---:R-:W-:-:S04]  /*0180*/  UISETP.NE.U32.AND UP0, UPT, UR6, URZ, UPT ;  /* 0x000000ff0600728c */ /* 0x004fc8000bf05070 */
[----:B------:R-:W-:-:S09]  /*0190*/  UISETP.NE.AND.EX UP0, UPT, UR7, URZ, UPT, UP0 ;  /* 0x000000ff0700728c */ /* 0x000fd2000bf05300 */
[----:B------:R-:W-:Y:S05]  /*01a0*/  BRA.U UP0, `(.L_x_2) ;  /* 0x0000000100247547 */ /* 0x000fea000b800000 */
[----:B------:R-:W2:Y:S02]  /*01b0*/  LDCU.64 UR6, c[0x0][0x8a8] ;  /* 0x00011500ff0677ac */ /* 0x000ea40008000a00 */
[----:B--2---:R-:W-:-:S04]  /*01c0*/  UISETP.NE.U32.AND UP0, UPT, UR6, URZ, UPT ;  /* 0x000000ff0600728c */ /* 0x004fc8000bf05070 */
[----:B------:R-:W-:-:S09]  /*01d0*/  UISETP.NE.AND.EX UP0, UPT, UR7, URZ, UPT, UP0 ;  /* 0x000000ff0700728c */ /* 0x000fd2000bf05300 */
[----:B------:R-:W-:Y:S05]  /*01e0*/  BRA.U !UP0, `(.L_x_3) ;  /* 0x00000001080c7547 */ /* 0x000fea000b800000 */
[----:B-1----:R-:W1:Y:S02]  /*01f0*/  LDC.64 R2, c[0x0][0x8a8] ;  /* 0x00022a00ff027b82 */ /* 0x002e640000000a00 */
[----:B-1----:R2:W5:Y:S01]  /*0200*/  LDG.E R33, desc[UR46][R2.64] ;  /* 0x0000002e02217981 */ /* 0x002562000c1e1900 */
[----:B------:R-:W-:Y:S05]  /*0210*/  BRA `(.L_x_2) ;  /* 0x0000000000087947 */ /* 0x000fea0003800000 */
.L_x_3:
[----:B------:R-:W2:Y:S02]  /*0220*/  LDCU UR6, c[0x0][0x8a0] ;  /* 0x00011400ff0677ac */ /* 0x000ea40008000800 */
[----:B--2---:R-:W-:Y:S02]  /*0230*/  MOV R33, UR6 ;  /* 0x0000000600217c02 */ /* 0x004fe40008000f00 */
.L_x_2:
[----:B------:R-:W-:Y:S01]  /*0240*/  IMAD.U32 R0, RZ, RZ, UR8 ;  /* 0x00000008ff007e24 */ /* 0x000fe2000f8e00ff */
[----:B------:R-:W-:Y:S04]  /*0250*/  BSSY.RECONVERGENT B0, `(.L_x_4) ;  /* 0x000000c000007945 */ /* 0x000fe80003800200 */
[C---:B------:R-:W-:Y:S02]  /*0260*/  ISETP.NE.OR P1, PT, R0.reuse, 0x1, !P5 ;  /* 0x000000010000780c */ /* 0x040fe40006f25670 */
[----:B------:R-:W-:-:S11]  /*0270*/  ISETP.NE.OR P0, PT, R0, 0x3, !P5 ;  /* 0x000000030000780c */ /* 0x000fd60006f05670 */
[----:B------:R-:W-:Y:S05]  /*0280*/  @P1 BRA `(.L_x_5) ;  /* 0x0000000000201947 */ /* 0x000fea0003800000 */
[----:B------:R-:W3:Y:S02]  /*0290*/  LDCU.64 UR6, c[0x0][0x348] ;  /* 0x00006900ff0677ac */ /* 0x000ee40008000a00 */
[----:B---3--:R-:W-:Y:S02]  /*02a0*/  UIADD3 UR10, UP1, UPT, UR6, 0x80, URZ ;  /* 0x00000080060a7890 */ /* 0x008fe4000ff3e0ff */
[----:B------:R-:W-:Y:S02]  /*02b0*/  UIADD3 UR6, UP0, UPT, UR6, 0x180, URZ ;  /* 0x0000018006067890 */ /* 0x000fe4000ff1e0ff */
[----:B------:R-:W-:Y:S02]  /*02c0*/  UIADD3.X UR11, UPT, UPT, URZ, UR7, URZ, UP1, !UPT ;  /* 0x00000007ff0b7290 */ /* 0x000fe40008ffe4ff */
[----:B------:R-:W-:-:S07]  /*02d0*/  UIADD3.X UR7, UPT, UPT, URZ, UR7, URZ, UP0, !UPT ;  /* 0x00000007ff077290 */ /* 0x000fce00087fe4ff */
[----:B------:R3:W-:Y:S02]  /*02e0*/  UTMACCTL.PF [UR10] ;  /* 0x000000000a0079b9 */ /* 0x0007e40008040000 */
[----:B------:R3:W-:Y:S02]  /*02f0*/  UTMACCTL.PF [UR6] ;  /* 0x00000000060079b9 */ /* 0x0007e40008040000 */
[----:B---3--:R-:W-:Y:S01]  /*0300*/  NOP ;  /* 0x0000000000007918 */ /* 0x008fe20000000000 */
.L_x_5:
[----:B------:R-:W-:Y:S05]  /*0310*/  BSYNC.RECONVERGENT B0 ;  /* 0x0000000000007941 */ /* 0x000fea0003800200 */
.L_x_4:
[----:B------:R-:W-:Y:S04]  /*0320*/  BSSY.RECONVERGENT B0, `(.L_x_6) ;  /* 0x000000a000007945 */ /* 0x000fe80003800200 */
        /* <DEDUP_REMOVED lines=9> */
.L_x_7:
[----:B------:R-:W-:Y:S05]  /*03c0*/  BSYNC.RECONVERGENT B0 ;  /* 0x0000000000007941 */ /* 0x000fea0003800200 */
.L_x_6:
[----:B------:R-:W3:Y:S01]  /*03d0*/  LDCU.64 UR6, c[0x0][0x888] ;  /* 0x00011100ff0677ac */ /* 0x000ee20008000a00 */
[----:B------:R-:W-:Y:S02]  /*03e0*/  UISETP.EQ.U32.AND UP1, UPT, UR4, URZ, UPT ;  /* 0x000000ff0400728c */ /* 0x000fe4000bf22070 */
[----:B------:R-:W-:Y:S02]  /*03f0*/  UPLOP3.LUT UP2, UPT, UPT, UPT, UPT, 0x80, 0x8 ;  /* 0x000000000008789c */ /* 0x000fe40003f4f070 */
[----:B---3--:R-:W-:-:S04]  /*0400*/  UISETP.NE.U32.AND UP0, UPT, UR6, URZ, UPT ;  /* 0x000000ff0600728c */ /* 0x008fc8000bf05070 */
[----:B------:R-:W-:-:S04]  /*0410*/  UISETP.NE.AND.EX UP0, UPT, UR7, URZ, UPT, UP0 ;  /* 0x000000ff0700728c */ /* 0x000fc8000bf05300 */
[----:B------:R-:W-:-:S04]  /*0420*/  UISETP.EQ.OR.EX UP3, UPT, UR5, URZ, !UP0, UP1 ;  /* 0x000000ff0500728c */ /* 0x000fc8000c762710 */
[----:B------:R-:W-:-:S05]  /*0430*/  UP2UR UR53, UPR, URZ, 0x8 ;  /* 0x00000008ff357883 */ /* 0x000fca0008000000 */
[----:B------:R-:W-:Y:S07]  /*0440*/  BRA.U !UP3, `(.L_x_8) ;  /* 0x000000010b207547 */ /* 0x000fee000b800000 */
[----:B------:R-:W-:Y:S01]  /*0450*/  UISETP.NE.U32.AND UP2, UPT, UR4, URZ, UPT ;  /* 0x000000ff0400728c */ /* 0x000fe2000bf45070 */
[----:B-----5:R-:W-:Y:S01]  /*0460*/  FSETP.NEU.AND P0, PT, R35, RZ, PT ;  /* 0x000000ff2300720b */ /* 0x020fe20003f0d000 */
[----:B------:R-:W-:Y:S02]  /*0470*/  USEL UR4, URZ, 0xffffffff, UP0 ;  /* 0xffffffffff047887 */ /* 0x000fe40008000000 */
[----:B------:R-:W-:-:S10]  /*0480*/  UISETP.NE.AND.EX UP2, UPT, UR5, URZ, UPT, UP2 ;  /* 0x000000ff0500728c */ /* 0x000fd4000bf45320 */
[----:B------:R-:W-:Y:S01]  /*0490*/  VOTEU.ANY UP1, P0 ;  /* 0x0000000000ff7886 */ /* 0x000fe20000020100 */
[----:B------:R-:W-:-:S04]  /*04a0*/  @!UP2 USEL UR4, URZ, 0xffffffff, UP1 ;  /* 0xffffffffff04a887 */ /* 0x000fc80008800000 */
[----:B------:R-:W-:-:S04]  /*04b0*/  ULOP3.LUT UR4, UR4, 0x1, URZ, 0xc0, !UPT ;  /* 0x0000000104047892 */ /* 0x000fc8000f8ec0ff */
[----:B------:R-:W-:-:S11]  /*04c0*/  UISETP.NE.U32.AND UP2, UPT, UR4, 0x1, UPT ;  /* 0x000000010400788c */ /* 0x000fd6000bf45070 */
.L_x_8:
[----:B-12---:R-:W1:Y:S01]  /*04d0*/  SHFL.IDX PT, R2, R65, RZ, 0x1f ;  /* 0x00001fff41027589 */ /* 0x006e6200000e0000 */
[----:B------:R-:W-:-:S04]  /*04e0*/  UISETP.NE.AND UP1, UPT, UR8, 0x2, UPT ;  /* 0x000000020800788c */ /* 0x000fc8000bf25270 */
[----:B------:R-:W-:Y:S01]  /*04f0*/  USEL UR6, URZ, 0x1, UP1 ;  /* 0x00000001ff067887 */ /* 0x000fe20008800000 */
[----:B-1----:R-:W-:-:S13]  /*0500*/  ISETP.NE.AND P0, PT, R2, RZ, PT ;  /* 0x000000ff0200720c */ /* 0x002fda0003f05270 */
[----:B------:R-:W-:Y:S05]  /*0510*/  @P0 BRA `(.L_x_9) ;  /* 0x0000000000580947 */ /* 0x000fea0003800000 */
[----:B------:R-:W1:Y:S01]  /*0520*/  S2UR UR5, SR_CgaCtaId ;  /* 0x00000000000579c3 */ /* 0x000e620000008800 */
[----:B------:R-:W-:Y:S01]  /*0530*/  UMOV UR7, 0x400 ;  /* 0x0000040000077882 */ /* 0x000fe20000000000 */
[----:B------:R-:W-:Y:S01]  /*0540*/  UMOV UR4, 0x1 ;  /* 0x0000000100047882 */ /* 0x000fe20000000000 */
[----:B------:R-:W-:Y:S01]  /*0550*/  ELECT P0, URZ, PT ;  /* 0x0000000000ff782f */ /* 0x000fe20003800000 */
[----:B------:R-:W-:-:S04]  /*0560*/  UIADD3 UR10, UPT, UPT, -UR4, 0x100000, URZ ;  /* 0x00100000040a7890 */ /* 0x000fc8000fffe1ff */
[----:B------:R-:W-:Y:S02]  /*0570*/  USHF.L.U32 UR11, UR10, 0xb, URZ ;  /* 0x0000000b0a0b7899 */ /* 0x000fe400080006ff */
[----:B------:R-:W-:Y:S02]  /*0580*/  USHF.L.U32 UR10, UR10, 0x1, URZ ;  /* 0x000000010a0a7899 */ /* 0x000fe400080006ff */
[----:B-1----:R-:W-:Y:S01]  /*0590*/  ULEA UR5, UR5, UR7, 0x18 ;  /* 0x0000000705057291 */ /* 0x002fe2000f8ec0ff */
[----:B------:R-:W1:Y:S11]  /*05a0*/  FENCE.VIEW.ASYNC.S ;  /* 0x00000000000073c6 */ /* 0x000e760000000000 */
[----:B-1----:R1:W2:Y:S01]  /*05b0*/  SYNCS.EXCH.64 URZ, [UR5], UR10 ;  /* 0x0000000a05ff75b2 */ /* 0x0022a20008000100 */
[----:B------:R1:W3:Y:S01]  /*05c0*/  SYNCS.EXCH.64 URZ, [UR5+0x30], UR10 ;  /* 0x0000300a05ff75b2 */ /* 0x0002e20008000100 */
[----:B------:R1:W4:Y:S01]  /*05d0*/  SYNCS.EXCH.64 URZ, [UR5+0x8], UR10 ;  /* 0x0000080a05ff75b2 */ /* 0x0003220008000100 */
[----:B------:R1:W1:Y:S01]  /*05e0*/  SYNCS.EXCH.64 URZ, [UR5+0x38], UR10 ;  /* 0x0000380a05ff75b2 */ /* 0x0002620008000100 */
        /* <DEDUP_REMOVED lines=8> */
[----:B------:R-:W-:Y:S01]  /*0670*/  NOP ;  /* 0x0000000000007918 */ /* 0x000fe20000000000 */
.L_x_9:
[----:B------:R-:W2:Y:S01]  /*0680*/  SHFL.IDX PT, R2, R65, RZ, 0x1f ;  /* 0x00001fff41027589 */ /* 0x000ea200000e0000 */
[----:B------:R-:W-:Y:S01]  /*0690*/  NOP ;  /* 0x0000000000007918 */ /* 0x000fe20000000000 */
[----:B--2---:R-:W-:-:S13]  /*06a0*/  ISETP.NE.AND P0, PT, R2, 0x1, PT ;  /* 0x000000010200780c */ /* 0x004fda0003f05270 */
[----:B------:R-:W-:Y:S05]  /*06b0*/  @P0 BRA `(.L_x_10) ;  /* 0x0000000000500947 */ /* 0x000fea0003800000 */
[----:B------:R-:W2:Y:S01]  /*06c0*/  S2UR UR7, SR_CgaCtaId ;  /* 0x00000000000779c3 */ /* 0x000ea20000008800 */
[----:B------:R-:W-:Y:S01]  /*06d0*/  UMOV UR9, 0x400 ;  /* 0x0000040000097882 */ /* 0x000fe20000000000 */
[----:B-1----:R-:W-:Y:S01]  /*06e0*/  UMOV UR5, 0x20 ;  /* 0x0000002000057882 */ /* 0x002fe20000000000 */
[----:B------:R-:W-:Y:S01]  /*06f0*/  UMOV UR4, 0x80 ;  /* 0x0000008000047882 */ /* 0x000fe20000000000 */
[----:B------:R-:W-:-:S04]  /*0700*/  UIADD3 UR10, UPT, UPT, -UR5, 0x100000, URZ ;  /* 0x00100000050a7890 */ /* 0x000fc8000fffe1ff */
[----:B------:R-:W-:Y:S02]  /*0710*/  USHF.L.U32 UR11, UR10, 0xb, URZ ;  /* 0x0000000b0a0b7899 */ /* 0x000fe400080006ff */
[----:B------:R-:W-:Y:S02]  /*0720*/  USHF.L.U32 UR10, UR10, 0x1, URZ ;  /* 0x000000010a0a7899 */ /* 0x000fe400080006ff */
[----:B------:R-:W-:-:S04]  /*0730*/  UIADD3 UR4, UPT, UPT, -UR4, 0x100000, URZ ;  /* 0x0010000004047890 */ /* 0x000fc8000fffe1ff */
[----:B------:R-:W-:Y:S02]  /*0740*/  USHF.L.U32 UR5, UR4, 0xb, URZ ;  /* 0x0000000b04057899 */ /* 0x000fe400080006ff */
[----:B------:R-:W-:Y:S01]  /*0750*/  USHF.L.U32 UR4, UR4, 0x1, URZ ;  /* 0x0000000104047899 */ /* 0x000fe200080006ff */
[----:B------:R-:W-:Y:S01]  /*0760*/  ELECT P0, URZ, PT ;  /* 0x0000000000ff782f */ /* 0x000fe20003800000 */
[----:B--2---:R-:W-:Y:S01]  /*0770*/  ULEA UR7, UR7, UR9, 0x18 ;  /* 0x0000000907077291 */ /* 0x004fe2000f8ec0ff */
[----:B------:R-:W1:Y:S11]  /*0780*/  FENCE.VIEW.ASYNC.S ;  /* 0x00000000000073c6 */ /* 0x000e760000000000 */
[----:B-1----:R2:W1:Y:S01]  /*0790*/  SYNCS.EXCH.64 URZ, [UR7+0x60], UR10 ;  /* 0x0000600a07ff75b2 */ /* 0x0024620008000100 */
[----:B------:R2:W1:Y:S01]  /*07a0*/  SYNCS.EXCH.64 URZ, [UR7+0x78], UR4 ;  /* 0x0000780407ff75b2 */ /* 0x0004620008000100 */
[----:B------:R2:W1:Y:S01]  /*07b0*/  SYNCS.EXCH.64 URZ, [UR7+0x68], UR10 ;  /* 0x0000680a07ff75b2 */ /* 0x0004620008000100 */
[----:B------:R2:W1:Y:S01]  /*07c0*/  SYNCS.EXCH.64 URZ, [UR7+0x80], UR4 ;  /* 0x0000800407ff75b2 */ /* 0x0004620008000100 */
[----:B------:R2:W1:Y:S01]  /*07d0*/  SYNCS.EXCH.64 URZ, [UR7+0x70], UR10 ;  /* 0x0000700a07ff75b2 */ /* 0x0004620008000100 */
[----:B------:R2:W1:Y:S02]  /*07e0*/  SYNCS.EXCH.64 URZ, [UR7+0x88], UR4 ;  /* 0x0000880407ff75b2 */ /* 0x0004640008000100 */
[----:B--2---:R-:W-:Y:S01]  /*07f0*/  NOP ;  /* 0x0000000000007918 */ /* 0x004fe20000000000 */
.L_x_10:
[----:B------:R-:W2:Y:S01]  /*0800*/  SHFL.IDX PT, R2, R65, RZ, 0x1f ;  /* 0x00001fff41027589 */ /* 0x000ea200000e0000 */
[----:B------:R-:W-:Y:S01]  /*0810*/  NOP ;  /* 0x0000000000007918 */ /* 0x000fe20000000000 */
[----:B--2---:R-:W-:-:S13]  /*0820*/  ISETP.NE.AND P0, PT, R2, 0x3, PT ;  /* 0x000000030200780c */ /* 0x004fda0003f05270 */
[----:B------:R-:W-:Y:S05]  /*0830*/  @P0 BRA `(.L_x_11) ;  /* 0x0000000000300947 */ /* 0x000fea0003800000 */
[----:B-1----:R-:W1:Y:S01]  /*0840*/  S2UR UR5, SR_CgaCtaId ;  /* 0x00000000000579c3 */ /* 0x002e620000008800 */
        /* <DEDUP_REMOVED lines=8> */
[----:B-1----:R2:W1:Y:S01]  /*08d0*/  SYNCS.EXCH.64 URZ, [UR5+0x90], UR10 ;  /* 0x0000900a05ff75b2 */ /* 0x0024620008000100 */
[----:B------:R2:W1:Y:S02]  /*08e0*/  SYNCS.EXCH.64 URZ, [UR5+0x98], UR10 ;  /* 0x0000980a05ff75b2 */ /* 0x0004640008000100 */
[----:B--2---:R-:W-:Y:S01]  /*08f0*/  NOP ;  /* 0x0000000000007918 */ /* 0x004fe20000000000 */
.L_x_11:
[----:B------:R-:W2:Y:S01]  /*0900*/  SHFL.IDX PT, R2, R65, RZ, 0x1f ;  /* 0x00001fff41027589 */ /* 0x000ea200000e0000 */
[----:B------:R-:W-:Y:S01]  /*0910*/  NOP ;  /* 0x0000000000007918 */ /* 0x000fe20000000000 */
[----:B--2---:R-:W-:-:S13]  /*0920*/  ISETP.NE.AND P0, PT, R2, 0x4, PT ;  /* 0x000000040200780c */ /* 0x004fda0003f05270 */
[----:B------:R-:W-:Y:S05]  /*0930*/  @P0 BRA `(.L_x_12) ;  /* 0x00000000004c0947 */ /* 0x000fea0003800000 */
[----:B-1----:R-:W1:Y:S01]  /*0940*/  S2UR UR5, SR_CgaCtaId ;  /* 0x00000000000579c3 */ /* 0x002e620000008800 */
[----:B------:R-:W-:Y:S01]  /*0950*/  UMOV UR9, 0x100 ;  /* 0x0000010000097882 */ /* 0x000fe20000000000 */
[----:B------:R-:W-:Y:S01]  /*0960*/  UMOV UR7, 0x400 ;  /* 0x0000040000077882 */ /* 0x000fe20000000000 */
[----:B------:R-:W-:Y:S01]  /*0970*/  USEL UR9, UR9, 0xe0, UP2 ;  /* 0x000000e009097887 */ /* 0x000fe20009000000 */
[----:B------:R-:W-:Y:S01]  /*0980*/  UMOV UR4, 0x1 ;  /* 0x0000000100047882 */ /* 0x000fe20000000000 */
[----:B------:R-:W-:Y:S01]  /*0990*/  ELECT P0, URZ, PT ;  /* 0x0000000000ff782f */ /* 0x000fe20003800000 */
[----:B------:R-:W-:-:S04]  /*09a0*/  UIADD3 UR10, UPT, UPT, -UR4, 0x100000, URZ ;  /* 0x00100000040a7890 */ /* 0x000fc8000fffe1ff */
[----:B------:R-:W-:Y:S02]  /*09b0*/  USHF.L.U32 UR11, UR10, 0xb, URZ ;  /* 0x0000000b0a0b7899 */ /* 0x000fe400080006ff */
[----:B------:R-:W-:Y:S02]  /*09c0*/  USHF.L.U32 UR10, UR10, 0x1, URZ ;  /* 0x000000010a0a7899 */ /* 0x000fe400080006ff */
[----:B------:R-:W-:-:S04]  /*09d0*/  UIADD3 UR12, UPT, UPT, -UR9, 0x100000, URZ ;  /* 0x00100000090c7890 */ /* 0x000fc8000fffe1ff */
[----:B------:R-:W-:Y:S02]  /*09e0*/  USHF.L.U32 UR13, UR12, 0xb, URZ ;  /* 0x0000000b0c0d7899 */ /* 0x000fe400080006ff */
[----:B------:R-:W-:Y:S02]  /*09f0*/  USHF.L.U32 UR12, UR12, 0x1, URZ ;  /* 0x000000010c0c7899 */ /* 0x000fe400080006ff */
[----:B-1----:R-:W-:Y:S01]  /*0a00*/  ULEA UR5, UR5, UR7, 0x18 ;  /* 0x0000000705057291 */ /* 0x002fe2000f8ec0ff */
[----:B------:R-:W1:Y:S11]  /*0a10*/  FENCE.VIEW.ASYNC.S ;  /* 0x00000000000073c6 */ /* 0x000e760000000000 */
[----:B-1----:R2:W1:Y:S01]  /*0a20*/  SYNCS.EXCH.64 URZ, [UR5+0xa0], UR10 ;  /* 0x0000a00a05ff75b2 */ /* 0x0024620008000100 */
[----:B------:R2:W1:Y:S01]  /*0a30*/  SYNCS.EXCH.64 URZ, [UR5+0xb0], UR12 ;  /* 0x0000b00c05ff75b2 */ /* 0x0004620008000100 */
[----:B------:R2:W1:Y:S01]  /*0a40*/  SYNCS.EXCH.64 URZ, [UR5+0xa8], UR10 ;  /* 0x0000a80a05ff75b2 */ /* 0x0004620008000100 */
[----:B------:R2:W1:Y:S02]  /*0a50*/  SYNCS.EXCH.64 URZ, [UR5+0xb8], UR12 ;  /* 0x0000b80c05ff75b2 */ /* 0x0004640008000100 */
[----:B--2---:R-:W-:Y:S01]  /*0a60*/  NOP ;  /* 0x0000000000007918 */ /* 0x004fe20000000000 */
.L_x_12:
        /* <DEDUP_REMOVED lines=22> */
[----:B------:R2:W1:Y:S01]  /*0bd0*/  SYNCS.EXCH.64 URZ, [UR7+0xf0], UR4 ;  /* 0x0000f00407ff75b2 */ /* 0x0004620008000100 */
[----:B------:R2:W1:Y:S01]  /*0be0*/  SYNCS.EXCH.64 URZ, [UR7+0xd8], UR10 ;  /* 0x0000d80a07ff75b2 */ /* 0x0004620008000100 */
[----:B------:R2:W1:Y:S02]  /*0bf0*/  SYNCS.EXCH.64 URZ, [UR7+0xf8], UR4 ;  /* 0x0000f80407ff75b2 */ /* 0x0004640008000100 */
[----:B--2---:R-:W-:Y:S01]  /*0c00*/  NOP ;  /* 0x0000000000007918 */ /* 0x004fe20000000000 */
.L_x_13:
        /* <DEDUP_REMOVED lines=18> */
.L_x_14:
[----:B-1----:R-:W1:Y:S01]  /*0d30*/  S2UR UR5, SR_CTAID.X ;  /* 0x00000000000579c3 */ /* 0x002e620000002500 */
[----:B------:R-:W-:-:S05]  /*0d40*/  CS2R.32 R59, SR_CgaSize ;  /* 0x00000000003b7805 */ /* 0x000fca0000008a00 */
[----:B------:R-:W-:-:S05]  /*0d50*/  IMAD R59, R59, -0xa0, RZ ;  /* 0xffffff603b3b7824 */ /* 0x000fca00078e02ff */
[----:B------:R-:W-:-:S14]  /*0d60*/  R2UR UR9, R59 ;  /* 0x000000003b0972ca */ /* 0x000fdc00000e0000 */
[----:B------:R-:W2:Y:S01]  /*0d70*/  LDCU UR9, c[0x0][UR9+0x2b0] ;  /* 0x00005600090977ac */ /* 0x000ea20008000800 */
[----:B------:R-:W-:Y:S01]  /*0d80*/  NOP ;  /* 0x0000000000007918 */ /* 0x000fe20000000000 */
[----:B------:R-:W-:-:S05]  /*0d90*/  CS2R.32 R59, SR_CgaSize ;  /* 0x00000000003b7805 */ /* 0x000fca0000008a00 */
[----:B------:R-:W-:-:S05]  /*0da0*/  IMAD R59, R59, -0xa0, RZ ;  /* 0xffffff603b3b7824 */ /* 0x000fca00078e02ff */
[----:B------:R-:W-:-:S14]  /*0db0*/  R2UR UR7, R59 ;  /* 0x000000003b0772ca */ /* 0x000fdc00000e0000 */
[----:B------:R-:W3:Y:S01]  /*0dc0*/  LDCU UR7, c[0x0][UR7+0x2b4] ;  /* 0x00005680070777ac */ /* 0x000ee20008000800 */
[----:B------:R-:W4:Y:S08]  /*0dd0*/  S2UR UR4, SR_CTAID.Y ;  /* 0x00000000000479c3 */ /* 0x000f300000002600 */
[----:B------:R-:W3:Y:S01]  /*0de0*/  LDC R10, c[0x0][0xb24] ;  /* 0x0002c900ff0a7b82 */ /* 0x000ee20000000800 */
[----:B-1----:R-:W-:-:S02]  /*0df0*/  I2FP.F32.U32 R59, UR5 ;  /* 0x00000005003b7c45 */ /* 0x002fc40008201000 */
[----:B------:R-:W-:-:S05]  /*0e00*/  CS2R.32 R3, SR_CgaSize ;  /* 0x0000000000037805 */ /* 0x000fca0000008a00 */
[----:B------:R-:W-:-:S06]  /*0e10*/  IMAD R3, R3, -0xa0, RZ ;  /* 0xffffff6003037824 */ /* 0x000fcc00078e02ff */
[----:B------:R-:W1:Y:S01]  /*0e20*/  LDC R3, c[0x0][R3+0x2a0] ;  /* 0x0000a80003037b82 */ /* 0x000e620000000800 */
[----:B------:R-:W-:Y:S01]  /*0e30*/  MOV R21, UR5 ;  /* 0x0000000500157c02 */ /* 0x000fe20008000f00 */
[----:B--2---:R-:W-:Y:S01]  /*0e40*/  FMUL R59, R59, UR9 ;  /* 0x000000093b3b7c20 */ /* 0x004fe20008400000 */
[----:B----4-:R-:W-:Y:S02]  /*0e50*/  I2FP.F32.U32 R58, UR4 ;  /* 0x00000004003a7c45 */ /* 0x010fe40008201000 */
[----:B------:R-:W-:-:S05]  /*0e60*/  CS2R.32 R2, SR_CgaSize ;  /* 0x0000000000027805 */ /* 0x000fca0000008a00 */
[----:B------:R-:W-:-:S06]  /*0e70*/  IMAD R2, R2, -0xa0, RZ ;  /* 0xffffff6002027824 */ /* 0x000fcc00078e02ff */
[----:B------:R-:W2:Y:S01]  /*0e80*/  LDC R2, c[0x0][R2+0x2a4] ;  /* 0x0000a90002027b82 */ /* 0x000ea20000000800 */
[----:B------:R-:W-:Y:S01]  /*0e90*/  MOV R20, UR4 ;  /* 0x0000000400147c02 */ /* 0x000fe20008000f00 */
[----:B------:R-:W4:Y:S01]  /*0ea0*/  F2I.U32.TRUNC.NTZ R59, R59 ;  /* 0x0000003b003b7305 */ /* 0x000f22000020f000 */
[----:B---3--:R-:W-:-:S05]  /*0eb0*/  FMUL R58, R58, UR7 ;  /* 0x000000073a3a7c20 */ /* 0x008fca0008400000 */
[----:B------:R-:W-:Y:S01]  /*0ec0*/  BAR.SYNC.DEFER_BLOCKING 0x0 ;  /* 0x0000000000007b1d */ /* 0x000fe20000010000 */
[----:B------:R-:W-:-:S05]  /*0ed0*/  ISETP.GE.AND P0, PT, R10, 0x1, PT ;  /* 0x000000010a00780c */ /* 0x000fca0003f06270 */
[----:B------:R-:W3:Y:S02]  /*0ee0*/  F2I.U32.TRUNC.NTZ R58, R58 ;  /* 0x0000003a003a7305 */ /* 0x000ee4000020f000 */
[----:B------:R-:W2:Y:S01]  /*0ef0*/  S2UR UR36, SR_CTAID.Z ;  /* 0x00000000002479c3 */ /* 0x000ea20000002700 */
[----:B----4-:R-:W-:-:S05]  /*0f00*/  IADD3 R59, PT, PT, -R59, RZ, RZ ;  /* 0x000000ff3b3b7210 */ /* 0x010fca0007ffe1ff */
[----:B-1----:R-:W-:Y:S01]  /*0f10*/  IMAD R59, R3, R59, UR5 ;  /* 0x00000005033b7e24 */ /* 0x002fe2000f8e023b */
[----:B---3--:R-:W-:-:S05]  /*0f20*/  IADD3 R58, PT, PT, -R58, RZ, RZ ;  /* 0x000000ff3a3a7210 */ /* 0x008fca0007ffe1ff */
[----:B--2---:R-:W-:Y:S01]  /*0f30*/  IMAD R58, R2, R58, UR4 ;  /* 0x00000004023a7e24 */ /* 0x004fe2000f8e023a */
[----:B------:R-:W-:Y:S06]  /*0f40*/  @!P0 BRA `(.L_x_15) ;  /* 0x0000000000b88947 */ /* 0x000fec0003800000 */
[----:B------:R-:W1:Y:S01]  /*0f50*/  LDC.64 R4, c[0x0][0xb18] ;  /* 0x0002c600ff047b82 */ /* 0x000e620000000a00 */
[----:B------:R-:W-:-:S07]  /*0f60*/  ISETP.NE.AND P0, PT, R10, 0x1, PT ;  /* 0x000000010a00780c */ /* 0x000fce0003f05270 */
[----:B------:R-:W2:Y:S08]  /*0f70*/  LDC R9, c[0x0][0xb0c] ;  /* 0x0002c300ff097b82 */ /* 0x000eb00000000800 */
[----:B------:R-:W3:Y:S08]  /*0f80*/  LDC R12, c[0x0][0x370] ;  /* 0x0000dc00ff0c7b82 */ /* 0x000ef00000000800 */
[----:B------:R-:W4:Y:S01]  /*0f90*/  LDC R11, c[0x0][0x374] ;  /* 0x0000dd00ff0b7b82 */ /* 0x000f220000000800 */
[----:B-1----:R-:W-:-:S07]  /*0fa0*/  ISETP.NE.AND P1, PT, R4, 0x1, PT ;  /* 0x000000010400780c */ /* 0x002fce0003f25270 */
[----:B------:R-:W3:Y:S01]  /*0fb0*/  LDC.64 R6, c[0x0][0xb10] ;  /* 0x0002c400ff067b82 */ /* 0x000ee20000000a00 */
[----:B--2---:R-:W-:-:S07]  /*0fc0*/  ISETP.NE.AND P2, PT, R9, 0x1, PT ;  /* 0x000000010900780c */ /* 0x004fce0003f45270 */
[----:B------:R-:W1:Y:S08]  /*0fd0*/  LDC R8, c[0x0][0xb20] ;  /* 0x0002c800ff087b82 */ /* 0x000e700000000800 */
[----:B------:R-:W2:Y:S01]  /*0fe0*/  LDC.64 R2, c[0x0][0xb28] ;  /* 0x0002ca00ff027b82 */ /* 0x000ea20000000a00 */
[----:B----4-:R-:W-:-:S04]  /*0ff0*/  IMAD.HI.U32 R13, R11, R5, RZ ;  /* 0x000000050b0d7227 */ /* 0x010fc800078e00ff */
[----:B------:R-:W-:-:S04]  /*1000*/  IMAD.HI.U32 R5, R20, R5, RZ ;  /* 0x0000000514057227 */ /* 0x000fc800078e00ff */
[----:B---3--:R-:W-:-:S05]  /*1010*/  IMAD.HI.U32 R14, R12, R6, RZ ;  /* 0x000000060c0e7227 */ /* 0x008fca00078e00ff */
[-C--:B------:R-:W-:Y:S01]  /*1020*/  @P2 SHF.R.U32.HI R12, RZ, R7.reuse, R14 ;  /* 0x00000007ff0c2219 */ /* 0x080fe2000001160e */
[----:B------:R-:W-:Y:S01]  /*1030*/  IMAD.HI.U32 R14, R21, R6, RZ ;  /* 0x00000006150e7227 */ /* 0x000fe200078e00ff */
[-C--:B-1----:R-:W-:Y:S02]  /*1040*/  @P1 SHF.R.U32.HI R11, RZ, R8.reuse, R13 ;  /* 0x00000008ff0b1219 */ /* 0x082fe4000001160d */
[----:B------:R-:W-:Y:S02]  /*1050*/  SHF.R.U32.HI R5, RZ, R8, R5 ;  /* 0x00000008ff057219 */ /* 0x000fe40000011605 */
[----:B------:R-:W-:Y:S02]  /*1060*/  SHF.R.U32.HI R14, RZ, R7, R14 ;  /* 0x00000007ff0e7219 */ /* 0x000fe4000001160e */
[----:B------:R-:W-:Y:S01]  /*1070*/  SEL R5, R20, R5, !P1 ;  /* 0x0000000514057207 */ /* 0x000fe20004800000 */
[----:B--2---:R-:W-:Y:S01]  /*1080*/  IMAD.HI.U32 R13, R11, R2, RZ ;  /* 0x000000020b0d7227 */ /* 0x004fe200078e00ff */
[----:B------:R-:W-:-:S03]  /*1090*/  SEL R14, R21, R14, !P2 ;  /* 0x0000000e150e7207 */ /* 0x000fc60005000000 */
[----:B------:R-:W-:Y:S01]  /*10a0*/  IMAD.HI.U32 R6, R12, R2, RZ ;  /* 0x000000020c067227 */ /* 0x000fe200078e00ff */
[----:B------:R-:W-:-:S04]  /*10b0*/  @P0 SHF.R.U32.HI R11, RZ, R3, R13 ;  /* 0x00000003ff0b0219 */ /* 0x000fc8000001160d */
[----:B------:R-:W-:Y:S01]  /*10c0*/  @P0 SHF.R.U32.HI R12, RZ, R3, R6 ;  /* 0x00000003ff0c0219 */ /* 0x000fe20000011606 */
[----:B------:R-:W-:-:S04]  /*10d0*/  IMAD R11, R11, R10, RZ ;  /* 0x0000000a0b0b7224 */ /* 0x000fc800078e02ff */
[----:B------:R-:W-:Y:S01]  /*10e0*/  IMAD R6, R12, R10, RZ ;  /* 0x0000000a0c067224 */ /* 0x000fe200078e02ff */
[----:B------:R-:W-:-:S04]  /*10f0*/  ISETP.GE.AND P1, PT, R5, R11, PT ;  /* 0x0000000b0500720c */ /* 0x000fc80003f26270 */
[----:B------:R-:W-:Y:S01]  /*1100*/  ISETP.GE.OR P1, PT, R14, R6, P1 ;  /* 0x000000060e00720c */ /* 0x000fe20000f26670 */
[----:B------:R-:W-:-:S05]  /*1110*/  IMAD.HI.U32 R6, R5, R2, RZ ;  /* 0x0000000205067227 */ /* 0x000fca00078e00ff */
[----:B------:R-:W-:-:S04]  /*1120*/  SHF.R.U32.HI R6, RZ, R3, R6 ;  /* 0x00000003ff067219 */ /* 0x000fc80000011606 */
[----:B------:R-:W-:-:S03]  /*1130*/  SEL R6, R5, R6, !P0 ;  /* 0x0000000605067207 */ /* 0x000fc60004000000 */
[----:B------:R-:W-:Y:S01]  /*1140*/  @!P1 IMAD.HI.U32 R7, R14, R2, RZ ;  /* 0x000000020e079227 */ /* 0x000fe200078e00ff */
[----:B------:R-:W-:-:S04]  /*1150*/  IADD3 R2, PT, PT, -R6, RZ, RZ ;  /* 0x000000ff06027210 */ /* 0x000fc80007ffe1ff */
[----:B------:R-:W-:Y:S01]  /*1160*/  @!P1 SHF.R.U32.HI R3, RZ, R3, R7 ;  /* 0x00000003ff039219 */ /* 0x000fe20000011607 */
[----:B------:R-:W-:Y:S01]  /*1170*/  IMAD R2, R10, R2, R5 ;  /* 0x000000020a027224 */ /* 0x000fe200078e0205 */
[----:B------:R-:W-:Y:S02]  /*1180*/  IADD3 R7, PT, PT, -R5, RZ, RZ ;  /* 0x000000ff05077210 */ /* 0x000fe40007ffe1ff */
[----:B------:R-:W-:-:S03]  /*1190*/  @!P1 SEL R3, R14, R3, !P0 ;  /* 0x000000030e039207 */ /* 0x000fc60004000000 */
[----:B------:R-:W-:Y:S02]  /*11a0*/  IMAD R7, R4, R7, R20 ;  /* 0x0000000704077224 */ /* 0x000fe400078e0214 */
[--C-:B------:R-:W-:Y:S02]  /*11b0*/  @!P1 IMAD.IADD R6, R6, 0x1, -R3.reuse ;  /* 0x0000000106069824 */ /* 0x100fe400078e0a03 */
[----:B------:R-:W-:Y:S01]  /*11c0*/  @!P1 IMAD R3, R2, R12, R3 ;  /* 0x0000000c02039224 */ /* 0x000fe200078e0203 */
[----:B------:R-:W-:Y:S01]  /*11d0*/  IADD3 R2, PT, PT, -R14, RZ, RZ ;  /* 0x000000ff0e027210 */ /* 0x000fe20007ffe1ff */
[----:B------:R-:W-:Y:S02]  /*11e0*/  @!P1 IMAD R5, R6, R10, R14 ;  /* 0x0000000a06059224 */ /* 0x000fe400078e020e */
[----:B------:R-:W-:Y:S02]  /*11f0*/  @!P1 IMAD.MOV.U32 R14, RZ, RZ, R3 ;  /* 0x000000ffff0e9224 */ /* 0x000fe400078e0003 */
[----:B------:R-:W-:-:S02]  /*1200*/  IMAD R2, R9, R2, R21 ;  /* 0x0000000209027224 */ /* 0x000fc400078e0215 */
[----:B------:R-:W-:Y:S02]  /*1210*/  IMAD R20, R5, R4, R7 ;  /* 0x0000000405147224 */ /* 0x000fe400078e0207 */
[----:B------:R-:W-:Y:S02]  /*1220*/  IMAD R21, R14, R9, R2 ;  /* 0x000000090e157224 */ /* 0x000fe400078e0202 */
.L_x_15:
[----:B------:R-:W1:Y:S01]  /*1230*/  LDCU UR4, c[0x0][0xb30] ;  /* 0x00016600ff0477ac */ /* 0x000e620008000800 */
[----:B------:R-:W2:Y:S08]  /*1240*/  S2UR UR37, SR_CgaCtaId ;  /* 0x00000000002579c3 */ /* 0x000eb00000008800 */
[----:B------:R-:W3:Y:S01]  /*1250*/  LDC R26, c[0x0][0xb24] ;  /* 0x0002c900ff1a7b82 */ /* 0x000ee20000000800 */
[----:B-1----:R-:W-:-:S09]  /*1260*/  UISETP.NE.AND UP1, UPT, UR4, 0x1, UPT ;  /* 0x000000010400788c */ /* 0x002fd2000bf25270 */
[----:B--2---:R-:W-:Y:S05]  /*1270*/  BRA.U UP1, `(.L_x_16) ;  /* 0x0000000101407547 */ /* 0x004fea000b800000 */
[----:B------:R-:W1:Y:S08]  /*1280*/  LDC.64 R4, c[0x0][0xb10] ;  /* 0x0002c400ff047b82 */ /* 0x000e700000000a00 */
[----:B------:R-:W2:Y:S08]  /*1290*/  LDC.64 R2, c[0x0][0xb18] ;  /* 0x0002c600ff027b82 */ /* 0x000eb00000000a00 */
[----:B------:R-:W4:Y:S08]  /*12a0*/  LDC R6, c[0x0][0xb20] ;  /* 0x0002c800ff067b82 */ /* 0x000f300000000800 */
[----:B------:R-:W3:Y:S01]  /*12b0*/  LDC R7, c[0x0][0xb0c] ;  /* 0x0002c300ff077b82 */ /* 0x000ee20000000800 */
[----:B-1----:R-:W-:-:S05]  /*12c0*/  IMAD.HI.U32 R4, R21, R4, RZ ;  /* 0x0000000415047227 */ /* 0x002fca00078e00ff */
[----:B------:R-:W-:Y:S01]  /*12d0*/  SHF.R.U32.HI R4, RZ, R5, R4 ;  /* 0x00000005ff047219 */ /* 0x000fe20000011604 */
[----:B--2---:R-:W-:Y:S01]  /*12e0*/  IMAD.HI.U32 R3, R20, R3, RZ ;  /* 0x0000000314037227 */ /* 0x004fe200078e00ff */
[----:B------:R-:W-:-:S04]  /*12f0*/  ISETP.NE.AND P0, PT, R2, 0x1, PT ;  /* 0x000000010200780c */ /* 0x000fc80003f05270 */
[----:B----4-:R-:W-:-:S04]  /*1300*/  SHF.R.U32.HI R3, RZ, R6, R3 ;  /* 0x00000006ff037219 */ /* 0x010fc80000011603 */
[----:B------:R-:W-:Y:S02]  /*1310*/  SEL R3, R20, R3, !P0 ;  /* 0x0000000314037207 */ /* 0x000fe40004000000 */
[----:B---3--:R-:W-:-:S04]  /*1320*/  ISETP.NE.AND P1, PT, R7, 0x1, PT ;  /* 0x000000010700780c */ /* 0x008fc80003f25270 */
[----:B------:R-:W-:-:S05]  /*1330*/  SEL R4, R21, R4, !P1 ;  /* 0x0000000415047207 */ /* 0x000fca0004800000 */
[----:B------:R-:W-:Y:S02]  /*1340*/  IMAD.IADD R5, R3, 0x1, -R4 ;  /* 0x0000000103057824 */ /* 0x000fe400078e0a04 */
[----:B------:R-:W-:Y:S02]  /*1350*/  IMAD.IADD R3, R4, 0x1, -R3 ;  /* 0x0000000104037824 */ /* 0x000fe400078e0a03 */
[----:B------:R-:W-:Y:S02]  /*1360*/  IMAD R21, R5, R7, R21 ;  /* 0x0000000705157224 */ /* 0x000fe400078e0215 */
[----:B------:R-:W-:-:S07]  /*1370*/  IMAD R20, R3, R2, R20 ;  /* 0x0000000203147224 */ /* 0x000fce00078e0214 */
.L_x_16:
[----:B------:R-:W-:Y:S01]  /*1380*/  BAR.SYNC.DEFER_BLOCKING 0x0 ;  /* 0x0000000000007b1d */ /* 0x000fe20000010000 */
[----:B------:R-:W-:Y:S01]  /*1390*/  UISETP.NE.AND UP1, UPT, UR8, 0x2, UPT ;  /* 0x000000020800788c */ /* 0x000fe2000bf25270 */
[----:B------:R-:W-:Y:S02]  /*13a0*/  ISETP.NE.OR P5, PT, R0, 0x2, !P5 ;  /* 0x000000020000780c */ /* 0x000fe40006fa5670 */
[----:B------:R-:W-:-:S06]  /*13b0*/  LOP3.LUT R2, R70, 0x1f, RZ, 0xc0, !PT ;  /* 0x0000001f46027812 */ /* 0x000fcc00078ec0ff */
[----:B------:R-:W-:Y:S05]  /*13c0*/  BRA.U UP1, `(.L_x_17) ;  /* 0x0000001101f47547 */ /* 0x000fea000b800000 */
[----:B------:R-:W1:Y:S01]  /*13d0*/  LDCU UR13, c[0x0][0x38c] ;  /* 0x00007180ff0d77ac */ /* 0x000e620008000800 */
[----:B------:R-:W2:Y:S01]  /*13e0*/  LDC R8, c[0x0][0x370] ;  /* 0x0000dc00ff087b82 */ /* 0x000ea20000000800 */
[----:B------:R-:W-:Y:S01]  /*13f0*/  PLOP3.LUT P1, PT, PT, PT, UP2, 0x80, 0x8 ;  /* 0x000000000008781c */ /* 0x000fe20003f2f028 */
[----:B------:R-:W-:Y:S01]  /*1400*/  IMAD.MOV.U32 R15, RZ, RZ, 0x1 ;  /* 0x00000001ff0f7424 */ /* 0x000fe200078e00ff */
[----:B------:R-:W-:Y:S01]  /*1410*/  ISETP.EQ.OR P4, PT, R2, RZ, P5 ;  /* 0x000000ff0200720c */ /* 0x000fe20002f82670 */
[----:B------:R-:W-:Y:S01]  /*1420*/  IMAD.MOV.U32 R14, RZ, RZ, RZ ;  /* 0x000000ffff0e7224 */ /* 0x000fe200078e00ff */
[----:B------:R-:W-:Y:S02]  /*1430*/  PLOP3.LUT P1, PT, P1, PT, PT, 0x8, 0x80 ;  /* 0x000000000080781c */ /* 0x000fe40000f2e170 */
[----:B------:R-:W-:Y:S01]  /*1440*/  CS2R R12, SRZ ;  /* 0x00000000000c7805 */ /* 0x000fe2000001ff00 */
[----:B------:R-:W-:Y:S01]  /*1450*/  IMAD.MOV.U32 R11, RZ, RZ, 0x1 ;  /* 0x00000001ff0b7424 */ /* 0x000fe200078e00ff */
[----:B------:R-:W4:Y:S01]  /*1460*/  LDC R0, c[0x0][0x374] ;  /* 0x0000dd00ff007b82 */ /* 0x000f220000000800 */
[----:B------:R-:W2:Y:S01]  /*1470*/  LDCU.64 UR22, c[0x0][0x348] ;  /* 0x00006900ff1677ac */ /* 0x000ea20008000a00 */
[----:B------:R-:W-:Y:S01]  /*1480*/  UMOV UR6, URZ ;  /* 0x000000ff00067c82 */ /* 0x000fe20008000000 */
[----:B-1----:R-:W-:-:S04]  /*1490*/  UIADD3 UR5, UPT, UPT, UR13, 0x7f, URZ ;  /* 0x0000007f0d057890 */ /* 0x002fc8000fffe0ff */
[----:B------:R-:W-:-:S04]  /*14a0*/  USHF.R.S32.HI UR4, URZ, 0x1f, UR5 ;  /* 0x0000001fff047899 */ /* 0x000fc80008011405 */
[----:B------:R-:W-:-:S04]  /*14b0*/  ULEA.HI UR4, UR4, UR5, URZ, 0x7 ;  /* 0x0000000504047291 */ /* 0x000fc8000f8f38ff */
[----:B------:R-:W-:Y:S02]  /*14c0*/  USHF.R.S32.HI UR15, URZ, 0x7, UR4 ;  /* 0x00000007ff0f7899 */ /* 0x000fe40008011404 */
[----:B------:R-:W-:Y:S02]  /*14d0*/  UIADD3 UR4, UPT, UPT, UR13, -0x1, URZ ;  /* 0xffffffff0d047890 */ /* 0x000fe4000fffe0ff */
[----:B------:R-:W-:Y:S02]  /*14e0*/  UISETP.LT.U32.AND UP0, UPT, UR15, 0x6, UPT ;  /* 0x000000060f00788c */ /* 0x000fe4000bf01070 */
[----:B------:R-:W-:Y:S02]  /*14f0*/  UISETP.GE.U32.AND UP1, UPT, UR4, -0xff, UPT ;  /* 0xffffff010400788c */ /* 0x000fe4000bf26070 */
[----:B------:R-:W-:Y:S02]  /*1500*/  USEL UR14, UR15, 0x6, UP0 ;  /* 0x000000060f0e7887 */ /* 0x000fe40008000000 */
[----:B------:R-:W-:-:S02]  /*1510*/  UIADD3 UR13, UPT, UPT, UR13, 0xfe, URZ ;  /* 0x000000fe0d0d7890 */ /* 0x000fc4000fffe0ff */
[----:B------:R-:W-:Y:S02]  /*1520*/  UIADD3 UR5, UPT, UPT, UR14, -0x1, URZ ;  /* 0xffffffff0e057890 */ /* 0x000fe4000fffe0ff */
[----:B------:R-:W-:-:S03]  /*1530*/  UIADD3 UR7, UPT, UPT, UR15, -UR14, URZ ;  /* 0x8000000e0f077290 */ /* 0x000fc6000fffe0ff */
[----:B------:R-:W-:-:S04]  /*1540*/  @UP1 UIADD3 UR5, UPT, UPT, UR14, URZ, URZ ;  /* 0x000000ff0e051290 */ /* 0x000fc8000fffe0ff */
[----:B--2---:R-:W-:-:S12]  /*1550*/  UIADD3 UR5, UPT, UPT, UR5, 0x1, URZ ;  /* 0x0000000105057890 */ /* 0x004fd8000fffe0ff */
.L_x_35:
[----:B------:R-:W-:Y:S01]  /*1560*/  UISETP.NE.AND UP0, UPT, UR37, URZ, UPT ;  /* 0x000000ff2500728c */ /* 0x000fe2000bf05270 */
[----:B------:R-:W1:Y:S08]  /*1570*/  S2UR UR37, SR_CgaCtaId ;  /* 0x00000000002579c3 */ /* 0x000e700000008800 */
[----:B------:R-:W-:Y:S05]  /*1580*/  BRA.U UP0, `(.L_x_18) ;  /* 0x0000000100347547 */ /* 0x000fea000b800000 */
[----:B------:R-:W2:Y:S01]  /*1590*/  S2R R2, SR_CgaCtaId ;  /* 0x0000000000027919 */ /* 0x000ea20000008800 */
[----:B------:R-:W-:-:S04]  /*15a0*/  MOV R3, 0x400 ;  /* 0x0000040000037802 */ /* 0x000fc80000000f00 */
[----:B--2---:R-:W-:Y:S02]  /*15b0*/  LEA R2, R2, R3, 0x18 ;  /* 0x0000000302027211 */ /* 0x004fe400078ec0ff */
[----:B------:R-:W-:-:S03]  /*15c0*/  SHF.L.U32 R3, R11, 0x1f, RZ ;  /* 0x0000001f0b037819 */ /* 0x000fc600000006ff */
[----:B------:R-:W-:-:S04]  /*15d0*/  IMAD R2, R12, 0x8, R2 ;  /* 0x000000080c027824 */ /* 0x000fc800078e0202 */
[----:B------:R-:W2:Y:S02]  /*15e0*/  SYNCS.PHASECHK.TRANS64.TRYWAIT P0, [R2+URZ+0x110], R3 ;  /* 0x00011003020075a7 */ /* 0x000ea400080011ff */
[----:B--2---:R-:W-:Y:S05]  /*15f0*/  @!P0 BRA `(.L_x_19) ;  /* 0x0000005800f88947 */ /* 0x004fea0003800000 */
.L_x_117:
[----:B------:R-:W-:Y:S01]  /*1600*/  VIADD R12, R12, 0x1 ;  /* 0x000000010c0c7836 */ /* 0x000fe20000000000 */
[----:B------:R2:W-:Y:S04]  /*1610*/  SYNCS.ARRIVE.TRANS64.A1T0 RZ, [R2+URZ+0x100], RZ ;  /* 0x000100ff02ff79a7 */ /* 0x0005e800081000ff */
[----:B------:R-:W-:-:S04]  /*1620*/  ISETP.NE.AND P0, PT, R12, 0x2, PT ;  /* 0x000000020c00780c */ /* 0x000fc80003f05270 */
[----:B------:R-:W-:Y:S02]  /*1630*/  SEL R12, R12, RZ, P0 ;  /* 0x000000ff0c0c7207 */ /* 0x000fe40000000000 */
[----:B--2---:R-:W-:-:S04]  /*1640*/  SEL R2, RZ, 0x1, P0 ;  /* 0x00000001ff027807 */ /* 0x004fc80000000000 */
[----:B------:R-:W-:-:S07]  /*1650*/  LOP3.LUT R11, R11, R2, RZ, 0x3c, !PT ;  /* 0x000000020b0b7212 */ /* 0x000fce00078e3cff */
.L_x_18:
[----:B------:R-:W-:Y:S01]  /*1660*/  UMOV UR4, 0x400 ;  /* 0x0000040000047882 */ /* 0x000fe20000000000 */
[----:B------:R-:W-:Y:S01]  /*1670*/  SHF.L.U32 R2, R15, 0x1f, RZ ;  /* 0x0000001f0f027819 */ /* 0x000fe200000006ff */
[----:B-1----:R-:W-:Y:S01]  /*1680*/  ULEA UR4, UR37, UR4, 0x18 ;  /* 0x0000000425047291 */ /* 0x002fe2000f8ec0ff */
[----:B------:R-:W-:Y:S01]  /*1690*/  R2UR UR35, R21 ;  /* 0x00000000152372ca */ /* 0x000fe200000e0000 */
[----:B------:R-:W-:Y:S01]  /*16a0*/  UISETP.GE.U32.AND UP0, UPT, UR13, 0xff, UPT ;  /* 0x000000ff0d00788c */ /* 0x000fe2000bf06070 */
[----:B------:R-:W-:Y:S01]  /*16b0*/  R2UR UR19, R20 ;  /* 0x00000000141372ca */ /* 0x000fe200000e0000 */
[----:B------:R-:W-:Y:S01]  /*16c0*/  ULEA UR8, UR6, UR4, 0x3 ;  /* 0x0000000406087291 */ /* 0x000fe2000f8e18ff */
[----:B------:R-:W-:-:S08]  /*16d0*/  UMOV UR29, URZ ;  /* 0x000000ff001d7c82 */ /* 0x000fd00008000000 */
[----:B------:R1:W2:Y:S01]  /*16e0*/  SYNCS.PHASECHK.TRANS64.TRYWAIT P0, [UR8+0x30], R2 ;  /* 0x00003002ff0075a7 */ /* 0x0002a20008001108 */
[----:B------:R-:W-:Y:S02]  /*16f0*/  USHF.L.U32 UR35, UR35, 0x6, URZ ;  /* 0x0000000623237899 */ /* 0x000fe400080006ff */
[----:B------:R-:W-:Y:S01]  /*1700*/  USHF.L.U32 UR19, UR19, 0x6, URZ ;  /* 0x0000000613137899 */ /* 0x000fe200080006ff */
[----:B------:R-:W-:Y:S11]  /*1710*/  BRA.U !UP0, `(.L_x_20) ;  /* 0x0000000108d47547 */ /* 0x000ff6000b800000 */
[----:B------:R-:W-:Y:S01]  /*1720*/  UMOV UR21, URZ ;  /* 0x000000ff00157c82 */ /* 0x000fe20008000000 */
[----:B------:R-:W-:-:S05]  /*1730*/  UMOV UR42, UR6 ;  /* 0x00000006002a7c82 */ /* 0x000fca0008000000 */
.L_x_25:
[----:B-1----:R-:W-:Y:S01]  /*1740*/  ULEA UR33, UR42, UR4, 0x3 ;  /* 0x000000042a217291 */ /* 0x002fe2000f8e18ff */
[----:B--2---:R-:W-:Y:S01]  /*1750*/  @!P5 MOV R3, 0x8000 ;  /* 0x000080000003d802 */ /* 0x004fe20000000f00 */
[----:B--2---:R-:W-:Y:S10]  /*1760*/  @P0 BRA `(.L_x_21) ;  /* 0x00000000000c0947 */ /* 0x004ff40003800000 */
[----:B------:R-:W-:-:S04]  /*1770*/  SHF.L.U32 R4, R15, 0x1f, RZ ;  /* 0x0000001f0f047819 */ /* 0x000fc800000006ff */
[----:B------:R-:W2:Y:S02]  /*1780*/  SYNCS.PHASECHK.TRANS64.TRYWAIT P0, [UR33+0x30], R4 ;  /* 0x00003004ff0075a7 */ /* 0x000ea40008001121 */
[----:B--2---:R-:W-:Y:S05]  /*1790*/  @!P0 BRA `(.L_x_22) ;  /* 0x0000005800a48947 */ /* 0x004fea0003800000 */
.L_x_21:
[----:B------:R2:W-:Y:S01]  /*17a0*/  @!P5 SYNCS.ARRIVE.TRANS64 RZ, [UR33], R3 ;  /* 0x00000003ffffd9a7 */ /* 0x0005e20008000021 */
[----:B------:R-:W-:Y:S04]  /*17b0*/  BSSY.RECONVERGENT B0, `(.L_x_23) ;  /* 0x0000003000007945 */ /* 0x000fe80003800200 */
[----:B------:R-:W-:Y:S05]  /*17c0*/  @P4 BRA `(.L_x_24) ;  /* 0x0000000000044947 */ /* 0x000fea0003800000 */
[----:B------:R-:W-:Y:S05]  /*17d0*/  BPT.TRAP 0x1 ;  /* 0x000000040000795c */ /* 0x000fea0000300000 */
.L_x_24:
[----:B------:R-:W-:Y:S05]  /*17e0*/  BSYNC.RECONVERGENT B0 ;  /* 0x0000000000007941 */ /* 0x000fea0003800200 */
.L_x_23:
[----:B------:R-:W-:Y:S02]  /*17f0*/  UIADD3 UR6, UPT, UPT, UR42, 0x1, URZ ;  /* 0x000000012a067890 */ /* 0x000fe4000fffe0ff */
[----:B------:R-:W-:Y:S02]  /*1800*/  UIADD3 UR40, UP1, UPT, UR22, 0x80, URZ ;  /* 0x0000008016287890 */ /* 0x000fe4000ff3e0ff */
[----:B------:R-:W-:Y:S02]  /*1810*/  UISETP.NE.AND UP0, UPT, UR6, 0x6, UPT ;  /* 0x000000060600788c */ /* 0x000fe4000bf05270 */
[----:B------:R-:W-:Y:S02]  /*1820*/  USHF.L.U32 UR34, UR21, 0x7, URZ ;  /* 0x0000000715227899 */ /* 0x000fe400080006ff */
[----:B------:R-:W-:Y:S02]  /*1830*/  USEL UR9, URZ, 0x1, UP0 ;  /* 0x00000001ff097887 */ /* 0x000fe40008000000 */
[----:B------:R-:W-:-:S02]  /*1840*/  USEL UR6, UR6, URZ, UP0 ;  /* 0x000000ff06067287 */ /* 0x000fc40008000000 */
[----:B------:R-:W-:Y:S02]  /*1850*/  UIADD3 UR38, UP0, UPT, UR22, 0x180, URZ ;  /* 0x0000018016267890 */ /* 0x000fe4000ff1e0ff */
[----:B------:R-:W-:Y:S01]  /*1860*/  ULEA UR8, UR6, UR4, 0x3 ;  /* 0x0000000406087291 */ /* 0x000fe2000f8e18ff */
[----:B------:R-:W-:Y:S01]  /*1870*/  LOP3.LUT R15, R15, UR9, RZ, 0x3c, !PT ;  /* 0x000000090f0f7c12 */ /* 0x000fe2000f8e3cff */
[----:B------:R-:W-:Y:S02]  /*1880*/  UIADD3.X UR41, UPT, UPT, URZ, UR23, URZ, UP1, !UPT ;  /* 0x00000017ff297290 */ /* 0x000fe40008ffe4ff */
[----:B------:R-:W-:Y:S01]  /*1890*/  UIADD3 UR26, UPT, UPT, UR34, 0x40, URZ ;  /* 0x00000040221a7890 */ /* 0x000fe2000fffe0ff */
[----:B-1----:R-:W-:Y:S01]  /*18a0*/  SHF.L.U32 R2, R15, 0x1f, RZ ;  /* 0x0000001f0f027819 */ /* 0x002fe200000006ff */
[----:B------:R-:W-:Y:S01]  /*18b0*/  UIADD3.X UR39, UPT, UPT, URZ, UR23, URZ, UP0, !UPT ;  /* 0x00000017ff277290 */ /* 0x000fe200087fe4ff */
[----:B------:R-:W-:Y:S02]  /*18c0*/  UMOV UR30, 0x0 ;  /* 0x00000000001e7882 */ /* 0x000fe40000000000 */
[----:B------:R1:W1:Y:S01]  /*18d0*/  SYNCS.PHASECHK.TRANS64.TRYWAIT P0, [UR8+0x30], R2 ;  /* 0x00003002ff0075a7 */ /* 0x0002620008001108 */
[----:B------:R-:W-:Y:S01]  /*18e0*/  ULEA UR8, UR42, UR4, 0xe ;  /* 0x000000042a087291 */ /* 0x000fe2000f8e70ff */
[----:B------:R-:W-:Y:S01]  /*18f0*/  UMOV UR31, 0x10000000 ;  /* 0x10000000001f7882 */ /* 0x000fe20000000000 */
[----:B------:R-:W-:-:S02]  /*1900*/  UMOV UR25, UR33 ;  /* 0x0000002100197c82 */ /* 0x000fc40008000000 */
[----:B------:R-:W-:Y:S02]  /*1910*/  UIADD3 UR32, UPT, UPT, UR8, 0x3400, URZ ;  /* 0x0000340008207890 */ /* 0x000fe4000fffe0ff */
[----:B------:R-:W-:Y:S02]  /*1920*/  UIADD3 UR24, UPT, UPT, UR8, 0x5400, URZ ;  /* 0x0000540008187890 */ /* 0x000fe4000fffe0ff */
[----:B------:R-:W-:Y:S02]  /*1930*/  UIADD3 UR16, UPT, UPT, UR8, 0x1b400, URZ ;  /* 0x0001b40008107890 */ /* 0x000fe4000fffe0ff */
[----:B------:R-:W-:Y:S01]  /*1940*/  UIADD3 UR8, UPT, UPT, UR8, 0x1d400, URZ ;  /* 0x0001d40008087890 */ /* 0x000fe2000fffe0ff */
[----:B------:R-:W-:Y:S01]  /*1950*/  UMOV UR27, UR35 ;  /* 0x00000023001b7c82 */ /* 0x000fe20008000000 */
[----:B------:R-:W-:Y:S01]  /*1960*/  UMOV UR28, UR36 ;  /* 0x00000024001c7c82 */ /* 0x000fe20008000000 */
[----:B------:R-:W-:Y:S01]  /*1970*/  UMOV UR17, UR33 ;  /* 0x0000002100117c82 */ /* 0x000fe20008000000 */
[----:B------:R-:W-:Y:S01]  /*1980*/  UMOV UR20, UR36 ;  /* 0x0000002400147c82 */ /* 0x000fe20008000000 */
[----:B------:R-:W-:Y:S01]  /*1990*/  UMOV UR18, UR34 ;  /* 0x0000002200127c82 */ /* 0x000fe20008000000 */
[----:B------:R1:W-:Y:S01]  /*19a0*/  UTMALDG.3D [UR32], [UR40], desc[UR30] ;  /* 0x00001e20280075b4 */ /* 0x0003e20008011000 */
[----:B------:R-:W-:Y:S01]  /*19b0*/  UMOV UR11, UR19 ;  /* 0x00000013000b7c82 */ /* 0x000fe20008000000 */
[----:B------:R-:W-:Y:S01]  /*19c0*/  UMOV UR12, UR36 ;  /* 0x00000024000c7c82 */ /* 0x000fe20008000000 */
[----:B------:R-:W-:Y:S01]  /*19d0*/  UMOV UR9, UR33 ;  /* 0x0000002100097c82 */ /* 0x000fe20008000000 */
[----:B------:R-:W-:Y:S01]  /*19e0*/  UMOV UR10, UR26 ;  /* 0x0000001a000a7c82 */ /* 0x000fe20008000000 */
[----:B------:R-:W-:Y:S01]  /*19f0*/  UIADD3 UR21, UPT, UPT, UR21, 0x1, URZ ;  /* 0x0000000115157890 */ /* 0x000fe2000fffe0ff */
[----:B------:R-:W-:Y:S01]  /*1a00*/  UMOV UR29, UR5 ;  /* 0x00000005001d7c82 */ /* 0x000fe20008000000 */
[----:B------:R1:W-:Y:S02]  /*1a10*/  UTMALDG.3D [UR24], [UR40], desc[UR30] ;  /* 0x00001e18280075b4 */ /* 0x0003e40008011000 */
[----:B------:R-:W-:Y:S01]  /*1a20*/  UISETP.NE.AND UP0, UPT, UR21, UR5, UPT ;  /* 0x000000051500728c */ /* 0x000fe2000bf05270 */
[----:B------:R-:W-:Y:S01]  /*1a30*/  UMOV UR42, UR6 ;  /* 0x00000006002a7c82 */ /* 0x000fe20008000000 */
[----:B------:R1:W-:Y:S01]  /*1a40*/  UTMALDG.3D [UR16], [UR38], desc[UR30] ;  /* 0x00001e10260075b4 */ /* 0x0003e20008011000 */
[----:B------:R1:W-:Y:S06]  /*1a50*/  UTMALDG.3D [UR8], [UR38], desc[UR30] ;  /* 0x00001e08260075b4 */ /* 0x0003ec0008011000 */
[----:B------:R-:W-:Y:S05]  /*1a60*/  BRA.U UP0, `(.L_x_25) ;  /* 0xfffffffd00347547 */ /* 0x000fea000b83ffff */
.L_x_20:
[----:B-1----:R-:W-:Y:S01]  /*1a70*/  ULEA UR8, UR6, UR4, 0x3 ;  /* 0x0000000406087291 */ /* 0x002fe2000f8e18ff */
[----:B------:R-:W-:Y:S01]  /*1a80*/  SHF.L.U32 R2, R15, 0x1f, RZ ;  /* 0x0000001f0f027819 */ /* 0x000fe200000006ff */
[----:B------:R-:W-:Y:S01]  /*1a90*/  @!P1 SYNCS.ARRIVE.TRANS64.A1T0 RZ, [UR4+0x98], RZ ;  /* 0x000098ffffff99a7 */ /* 0x000fe20008100004 */
[----:B------:R-:W-:-:S06]  /*1aa0*/  UISETP.GT.AND UP0, UPT, UR15, UR14, UPT ;  /* 0x0000000e0f00728c */ /* 0x000fcc000bf04270 */
[----:B--2---:R1:W2:Y:S03]  /*1ab0*/  SYNCS.PHASECHK.TRANS64.TRYWAIT P0, [UR8+0x30], R2 ;  /* 0x00003002ff0075a7 */ /* 0x0042a60008001108 */
[----:B------:R-:W-:Y:S05]  /*1ac0*/  BRA.U !UP0, `(.L_x_26) ;  /* 0x0000000108d07547 */ /* 0x000fea000b800000 */
[----:B------:R-:W-:Y:S01]  /*1ad0*/  UIADD3 UR21, UPT, UPT, UR7, UR29, URZ ;  /* 0x0000001d07157290 */ /* 0x000fe2000fffe0ff */
[----:B------:R-:W-:-:S11]  /*1ae0*/  UMOV UR42, UR6 ;  /* 0x00000006002a7c82 */ /* 0x000fd60008000000 */
.L_x_31:
[----:B-1----:R-:W-:Y:S01]  /*1af0*/  ULEA UR33, UR42, UR4, 0x3 ;  /* 0x000000042a217291 */ /* 0x002fe2000f8e18ff */
[----:B--2---:R-:W-:Y:S01]  /*1b00*/  @!P5 MOV R3, 0x8000 ;  /* 0x000080000003d802 */ /* 0x004fe20000000f00 */
[----:B--2---:R-:W-:Y:S10]  /*1b10*/  @P0 BRA `(.L_x_27) ;  /* 0x00000000000c0947 */ /* 0x004ff40003800000 */
[----:B------:R-:W-:-:S04]  /*1b20*/  SHF.L.U32 R4, R15, 0x1f, RZ ;  /* 0x0000001f0f047819 */ /* 0x000fc800000006ff */
[----:B------:R-:W2:Y:S02]  /*1b30*/  SYNCS.PHASECHK.TRANS64.TRYWAIT P0, [UR33+0x30], R4 ;  /* 0x00003004ff0075a7 */ /* 0x000ea40008001121 */
[----:B--2---:R-:W-:Y:S05]  /*1b40*/  @!P0 BRA `(.L_x_28) ;  /* 0x0000005400d08947 */ /* 0x004fea0003800000 */
.L_x_27:
[----:B------:R2:W-:Y:S01]  /*1b50*/  @!P5 SYNCS.ARRIVE.TRANS64 RZ, [UR33], R3 ;  /* 0x00000003ffffd9a7 */ /* 0x0005e20008000021 */
[----:B------:R-:W-:Y:S04]  /*1b60*/  BSSY.RECONVERGENT B0, `(.L_x_29) ;  /* 0x0000003000007945 */ /* 0x000fe80003800200 */
[----:B------:R-:W-:Y:S05]  /*1b70*/  @P4 BRA `(.L_x_30) ;  /* 0x0000000000044947 */ /* 0x000fea0003800000 */
[----:B------:R-:W-:Y:S05]  /*1b80*/  BPT.TRAP 0x1 ;  /* 0x000000040000795c */ /* 0x000fea0000300000 */
.L_x_30:
[----:B------:R-:W-:Y:S05]  /*1b90*/  BSYNC.RECONVERGENT B0 ;  /* 0x0000000000007941 */ /* 0x000fea0003800200 */
.L_x_29:
        /* <DEDUP_REMOVED lines=31> */
[----:B------:R-:W-:Y:S01]  /*1d90*/  UMOV UR10, UR26 ;  /* 0x0000001a000a7c82 */ /* 0x000fe20008000000 */
[----:B------:R-:W-:Y:S01]  /*1da0*/  UIADD3 UR29, UPT, UPT, UR29, 0x1, URZ ;  /* 0x000000011d1d7890 */ /* 0x000fe2000fffe0ff */
[----:B------:R1:W-:Y:S01]  /*1db0*/  UTMALDG.3D [UR24], [UR40], desc[UR30] ;  /* 0x00001e18280075b4 */ /* 0x0003e20008011000 */
[----:B------:R-:W-:-:S02]  /*1dc0*/  UMOV UR42, UR6 ;  /* 0x00000006002a7c82 */ /* 0x000fc40008000000 */
[----:B------:R-:W-:Y:S01]  /*1dd0*/  UISETP.NE.AND UP0, UPT, UR29, UR21, UPT ;  /* 0x000000151d00728c */ /* 0x000fe2000bf05270 */
[----:B------:R1:W-:Y:S01]  /*1de0*/  UTMALDG.3D [UR16], [UR38], desc[UR30] ;  /* 0x00001e10260075b4 */ /* 0x0003e20008011000 */
[----:B------:R1:W-:Y:S07]  /*1df0*/  UTMALDG.3D [UR8], [UR38], desc[UR30] ;  /* 0x00001e08260075b4 */ /* 0x0003ee0008011000 */
[----:B------:R-:W-:Y:S05]  /*1e00*/  BRA.U UP0, `(.L_x_31) ;  /* 0xfffffffd00387547 */ /* 0x000fea000b83ffff */
.L_x_26:
[C---:B-1----:R-:W-:Y:S01]  /*1e10*/  LEA R2, R14.reuse, UR4, 0x3 ;  /* 0x000000040e027c11 */ /* 0x042fe2000f8e18ff */
[----:B------:R-:W-:Y:S01]  /*1e20*/  NOP ;  /* 0x0000000000007918 */ /* 0x000fe20000000000 */
[----:B--2---:R-:W-:Y:S02]  /*1e30*/  SHF.L.U32 R3, R13, 0x1f, RZ ;  /* 0x0000001f0d037819 */ /* 0x004fe400000006ff */
[----:B------:R-:W-:Y:S02]  /*1e40*/  LEA R4, R14, UR4, 0x4 ;  /* 0x000000040e047c11 */ /* 0x000fe4000f8e20ff */
[----:B------:R-:W1:Y:S02]  /*1e50*/  SYNCS.PHASECHK.TRANS64.TRYWAIT P0, [R2+URZ+0xa0], R3 ;  /* 0x0000a003020075a7 */ /* 0x000e6400080011ff */
[----:B-1----:R-:W-:Y:S05]  /*1e60*/  @!P0 BRA `(.L_x_32) ;  /* 0x0000005400208947 */ /* 0x002fea0003800000 */
.L_x_120:
[----:B------:R-:W2:Y:S01]  /*1e70*/  LDS.128 R4, [R4+0x130] ;  /* 0x0001300004047984 */ /* 0x000ea20000000c00 */
[----:B---3--:R-:W-:Y:S01]  /*1e80*/  ISETP.GE.AND P0, PT, R26, 0x1, PT ;  /* 0x000000011a00780c */ /* 0x008fe20003f06270 */
[----:B-1----:R-:W-:Y:S01]  /*1e90*/  VIADD R2, R2, 0xb0 ;  /* 0x000000b002027836 */ /* 0x002fe20000000000 */
[----:B------:R-:W-:Y:S01]  /*1ea0*/  @!PT LDS RZ, [RZ] ;  /* 0x00000000fffff984 */ /* 0x000fe20000000800 */
[----:B------:R-:W-:Y:S01]  /*1eb0*/  @!PT LDS RZ, [RZ] ;  /* 0x00000000fffff984 */ /* 0x000fe20000000800 */
[----:B------:R-:W-:Y:S01]  /*1ec0*/  @!PT LDS RZ, [RZ] ;  /* 0x00000000fffff984 */ /* 0x000fe20000000800 */
[----:B------:R-:W-:Y:S01]  /*1ed0*/  @!PT LDS RZ, [RZ] ;  /* 0x00000000fffff984 */ /* 0x000fe20000000800 */
[----:B------:R1:W-:Y:S06]  /*1ee0*/  MEMBAR.ALL.CTA ;  /* 0x0000000000007992 */ /* 0x0003ec0000008000 */
[----:B-1----:R-:W1:Y:S01]  /*1ef0*/  FENCE.VIEW.ASYNC.S ;  /* 0x00000000000073c6 */ /* 0x002e620000000000 */
[----:B------:R-:W-:-:S04]  /*1f00*/  PRMT R2, RZ, 0x654, R2 ;  /* 0x00000654ff027816 */ /* 0x000fc80000000002 */
[----:B-1----:R1:W-:Y:S01]  /*1f10*/  SYNCS.ARRIVE.TRANS64.RED.A1T0 RZ, [R2+URZ], RZ ;  /* 0x000000ff02ff79a7 */ /* 0x0023e200081004ff */
[----:B--2---:R-:W-:-:S13]  /*1f20*/  LOP3.LUT P2, RZ, R6, 0x1, RZ, 0xc0, !PT ;  /* 0x0000000106ff7812 */ /* 0x004fda000784c0ff */
[----:B------:R-:W-:Y:S01]  /*1f30*/  @P2 SHF.R.U32.HI R3, RZ, 0x10, R5 ;  /* 0x00000010ff032819 */ /* 0x000fe20000011605 */
[----:B------:R-:W-:Y:S01]  /*1f40*/  VOTEU.ANY UP0, P2 ;  /* 0x0000000000ff7886 */ /* 0x000fe20001000100 */
[----:B------:R-:W-:Y:S02]  /*1f50*/  @P2 MOV R10, R4 ;  /* 0x00000004000a2202 */ /* 0x000fe40000000f00 */
[----:B------:R-:W-:Y:S02]  /*1f60*/  @P2 R2UR.BROADCAST UR8, R3 ;  /* 0x00000000030822ca */ /* 0x000fe400008e0000 */
[----:B------:R-:W-:-:S11]  /*1f70*/  @P2 LOP3.LUT R9, R5, 0xffff, RZ, 0xc0, !PT ;  /* 0x0000ffff05092812 */ /* 0x000fd600078ec0ff */
[----:B------:R-:W-:Y:S01]  /*1f80*/  @UP0 UMOV UR36, UR8 ;  /* 0x0000000800240c82 */ /* 0x000fe20008000000 */
[----:B-1----:R-:W-:Y:S05]  /*1f90*/  @!P0 BRA `(.L_x_33) ;  /* 0x0000000000b88947 */ /* 0x002fea0003800000 */
[----:B------:R-:W4:Y:S01]  /*1fa0*/  LDC.64 R4, c[0x0][0xb18] ;  /* 0x0002c600ff047b82 */ /* 0x000f220000000a00 */
[----:B------:R-:W-:-:S07]  /*1fb0*/  ISETP.NE.AND P3, PT, R26, 0x1, PT ;  /* 0x000000011a00780c */ /* 0x000fce0003f65270 */
[----:B------:R-:W1:Y:S08]  /*1fc0*/  LDC.64 R6, c[0x0][0xb10] ;  /* 0x0002c400ff067b82 */ /* 0x000e700000000a00 */
[----:B------:R-:W2:Y:S08]  /*1fd0*/  LDC R16, c[0x0][0xb20] ;  /* 0x0002c800ff107b82 */ /* 0x000eb00000000800 */
[----:B------:R-:W3:Y:S01]  /*1fe0*/  LDC R17, c[0x0][0xb0c] ;  /* 0x0002c300ff117b82 */ /* 0x000ee20000000800 */
[----:B----4-:R-:W-:Y:S01]  /*1ff0*/  IMAD.HI.U32 R19, R0, R5, RZ ;  /* 0x0000000500137227 */ /* 0x010fe200078e00ff */
[----:B------:R-:W-:-:S03]  /*2000*/  ISETP.NE.AND P0, PT, R4, 0x1, PT ;  /* 0x000000010400780c */ /* 0x000fc60003f05270 */
[----:B------:R-:W-:-:S03]  /*2010*/  IMAD.HI.U32 R5, R9, R5, RZ ;  /* 0x0000000509057227 */ /* 0x000fc600078e00ff */
[----:B------:R-:W4:Y:S01]  /*2020*/  LDC.64 R2, c[0x0][0xb28] ;  /* 0x0002ca00ff027b82 */ /* 0x000f220000000a00 */
[----:B-1----:R-:W-:-:S04]  /*2030*/  IMAD.HI.U32 R20, R8, R6, RZ ;  /* 0x0000000608147227 */ /* 0x002fc800078e00ff */
[----:B------:R-:W-:Y:S01]  /*2040*/  IMAD.HI.U32 R21, R10, R6, RZ ;  /* 0x000000060a157227 */ /* 0x000fe200078e00ff */
[----:B------:R-:W-:Y:S02]  /*2050*/  SHF.R.U32.HI R20, RZ, R7, R20 ;  /* 0x00000007ff147219 */ /* 0x000fe40000011614 */
[-C--:B--2---:R-:W-:Y:S02]  /*2060*/  SHF.R.U32.HI R19, RZ, R16.reuse, R19 ;  /* 0x00000010ff137219 */ /* 0x084fe40000011613 */
[----:B------:R-:W-:Y:S02]  /*2070*/  SHF.R.U32.HI R5, RZ, R16, R5 ;  /* 0x00000010ff057219 */ /* 0x000fe40000011605 */
[----:B------:R-:W-:Y:S02]  /*2080*/  SEL R19, R0, R19, !P0 ;  /* 0x0000001300137207 */ /* 0x000fe40004000000 */
[----:B------:R-:W-:Y:S02]  /*2090*/  SHF.R.U32.HI R21, RZ, R7, R21 ;  /* 0x00000007ff157219 */ /* 0x000fe40000011615 */
[----:B---3--:R-:W-:-:S02]  /*20a0*/  ISETP.NE.AND P1, PT, R17, 0x1, PT ;  /* 0x000000011100780c */ /* 0x008fc40003f25270 */
[----:B------:R-:W-:Y:S02]  /*20b0*/  SEL R5, R9, R5, !P0 ;  /* 0x0000000509057207 */ /* 0x000fe40004000000 */
[----:B------:R-:W-:Y:S02]  /*20c0*/  SEL R20, R8, R20, !P1 ;  /* 0x0000001408147207 */ /* 0x000fe40004800000 */
[----:B------:R-:W-:Y:S01]  /*20d0*/  SEL R21, R10, R21, !P1 ;  /* 0x000000150a157207 */ /* 0x000fe20004800000 */
[----:B----4-:R-:W-:-:S04]  /*20e0*/  IMAD.HI.U32 R18, R19, R2, RZ ;  /* 0x0000000213127227 */ /* 0x010fc800078e00ff */
        /* <DEDUP_REMOVED lines=10> */
[----:B------:R-:W-:-:S04]  /*2190*/  @!P0 IMAD.HI.U32 R7, R21, R2, RZ ;  /* 0x0000000215078227 */ /* 0x000fc800078e00ff */
[----:B------:R-:W-:Y:S01]  /*21a0*/  IMAD.MOV R2, RZ, RZ, -R6 ;  /* 0x000000ffff027224 */ /* 0x000fe200078e0a06 */
[----:B------:R-:W-:Y:S02]  /*21b0*/  @!P0 SHF.R.U32.HI R3, RZ, R3, R7 ;  /* 0x00000003ff038219 */ /* 0x000fe40000011607 */
[----:B------:R-:W-:Y:S01]  /*21c0*/  IADD3 R7, PT, PT, -R5, RZ, RZ ;  /* 0x000000ff05077210 */ /* 0x000fe20007ffe1ff */
[----:B------:R-:W-:Y:S01]  /*21d0*/  IMAD R2, R26, R2, R5 ;  /* 0x000000021a027224 */ /* 0x000fe200078e0205 */
        /* <DEDUP_REMOVED lines=10> */
.L_x_33:
[----:B------:R-:W1:Y:S02]  /*2280*/  LDCU UR8, c[0x0][0xb30] ;  /* 0x00016600ff0877ac */ /* 0x000e640008000800 */
[----:B-1----:R-:W-:-:S09]  /*2290*/  UISETP.NE.AND UP0, UPT, UR8, 0x1, UPT ;  /* 0x000000010800788c */ /* 0x002fd2000bf05270 */
[----:B------:R-:W-:Y:S05]  /*22a0*/  BRA.U UP0, `(.L_x_34) ;  /* 0x0000000100407547 */ /* 0x000fea000b800000 */
[----:B------:R-:W1:Y:S08]  /*22b0*/  LDC.64 R4, c[0x0][0xb10] ;  /* 0x0002c400ff047b82 */ /* 0x000e700000000a00 */
[----:B------:R-:W2:Y:S08]  /*22c0*/  LDC.64 R2, c[0x0][0xb18] ;  /* 0x0002c600ff027b82 */ /* 0x000eb00000000a00 */
[----:B------:R-:W3:Y:S08]  /*22d0*/  LDC R6, c[0x0][0xb20] ;  /* 0x0002c800ff067b82 */ /* 0x000ef00000000800 */
[----:B------:R-:W4:Y:S01]  /*22e0*/  LDC R7, c[0x0][0xb0c] ;  /* 0x0002c300ff077b82 */ /* 0x000f220000000800 */
[----:B-1----:R-:W-:-:S05]  /*22f0*/  IMAD.HI.U32 R4, R10, R4, RZ ;  /* 0x000000040a047227 */ /* 0x002fca00078e00ff */
[----:B------:R-:W-:Y:S01]  /*2300*/  SHF.R.U32.HI R4, RZ, R5, R4 ;  /* 0x00000005ff047219 */ /* 0x000fe20000011604 */
[----:B--2---:R-:W-:Y:S01]  /*2310*/  IMAD.HI.U32 R3, R9, R3, RZ ;  /* 0x0000000309037227 */ /* 0x004fe200078e00ff */
[----:B------:R-:W-:-:S04]  /*2320*/  ISETP.NE.AND P0, PT, R2, 0x1, PT ;  /* 0x000000010200780c */ /* 0x000fc80003f05270 */
[----:B---3--:R-:W-:-:S04]  /*2330*/  SHF.R.U32.HI R3, RZ, R6, R3 ;  /* 0x00000006ff037219 */ /* 0x008fc80000011603 */
[----:B------:R-:W-:Y:S02]  /*2340*/  SEL R3, R9, R3, !P0 ;  /* 0x0000000309037207 */ /* 0x000fe40004000000 */
[----:B----4-:R-:W-:-:S04]  /*2350*/  ISETP.NE.AND P1, PT, R7, 0x1, PT ;  /* 0x000000010700780c */ /* 0x010fc80003f25270 */
[----:B------:R-:W-:-:S05]  /*2360*/  SEL R4, R10, R4, !P1 ;  /* 0x000000040a047207 */ /* 0x000fca0004800000 */
[----:B------:R-:W-:Y:S02]  /*2370*/  IMAD.IADD R5, R3, 0x1, -R4 ;  /* 0x0000000103057824 */ /* 0x000fe400078e0a04 */
[----:B------:R-:W-:Y:S02]  /*2380*/  IMAD.IADD R3, R4, 0x1, -R3 ;  /* 0x0000000104037824 */ /* 0x000fe400078e0a03 */
[----:B------:R-:W-:Y:S02]  /*2390*/  IMAD R10, R5, R7, R10 ;  /* 0x00000007050a7224 */ /* 0x000fe400078e020a */
[----:B------:R-:W-:-:S07]  /*23a0*/  IMAD R9, R3, R2, R9 ;  /* 0x0000000203097224 */ /* 0x000fce00078e0209 */
.L_x_34:
[----:B------:R-:W-:Y:S01]  /*23b0*/  VIADD R14, R14, 0x1 ;  /* 0x000000010e0e7836 */ /* 0x000fe20000000000 */
[----:B------:R-:W-:Y:S01]  /*23c0*/  PLOP3.LUT P1, PT, PT, PT, PT, 0x80, 0x8 ;  /* 0x000000000008781c */ /* 0x000fe20003f2f070 */
[----:B------:R-:W-:Y:S02]  /*23d0*/  IMAD.IADD R21, R10, 0x1, R59 ;  /* 0x000000010a157824 */ /* 0x000fe400078e023b */
[----:B------:R-:W-:Y:S01]  /*23e0*/  IMAD.IADD R20, R9, 0x1, R58 ;  /* 0x0000000109147824 */ /* 0x000fe200078e023a */
[----:B------:R-:W-:-:S04]  /*23f0*/  ISETP.NE.AND P0, PT, R14, 0x2, PT ;  /* 0x000000020e00780c */ /* 0x000fc80003f05270 */
[----:B------:R-:W-:Y:S02]  /*2400*/  SEL R2, RZ, 0x1, P0 ;  /* 0x00000001ff027807 */ /* 0x000fe40000000000 */
[----:B------:R-:W-:Y:S02]  /*2410*/  SEL R14, R14, RZ, P0 ;  /* 0x000000ff0e0e7207 */ /* 0x000fe40000000000 */
[----:B------:R-:W-:Y:S01]  /*2420*/  LOP3.LUT R13, R13, R2, RZ, 0x3c, !PT ;  /* 0x000000020d0d7212 */ /* 0x000fe200078e3cff */
[----:B------:R-:W-:Y:S06]  /*2430*/  @P2 BRA `(.L_x_35) ;  /* 0xfffffff000482947 */ /* 0x000fec000383ffff */
[----:B------:R-:W-:Y:S01]  /*2440*/  UIADD3 UR4, UPT, UPT, UR4, 0x30, URZ ;  /* 0x0000003004047890 */ /* 0x000fe2000fffe0ff */
[----:B------:R-:W-:-:S03]  /*2450*/  SHF.L.U32 R2, R15, 0x1f, RZ ;  /* 0x0000001f0f027819 */ /* 0x000fc600000006ff */
[----:B------:R-:W-:-:S09]  /*2460*/  ULEA UR5, UR6, UR4, 0x3 ;  /* 0x0000000406057291 */ /* 0x000fd2000f8e18ff */
[----:B------:R-:W1:Y:S02]  /*2470*/  SYNCS.PHASECHK.TRANS64.TRYWAIT P0, [UR5], R2 ;  /* 0x00000002ff0075a7 */ /* 0x000e640008001105 */
[----:B-1----:R-:W-:Y:S05]  /*2480*/  @!P0 BRA `(.L_x_36) ;  /* 0x0000004c00ac8947 */ /* 0x002fea0003800000 */
.L_x_122:
[----:B------:R-:W-:-:S04]  /*2490*/  UIADD3 UR6, UPT, UPT, UR6, 0x1, URZ ;  /* 0x0000000106067890 */ /* 0x000fc8000fffe0ff */
[----:B------:R-:W-:-:S04]  /*24a0*/  UISETP.NE.AND UP0, UPT, UR6, 0x6, UPT ;  /* 0x000000060600788c */ /* 0x000fc8000bf05270 */
[----:B------:R-:W-:Y:S02]  /*24b0*/  USEL UR7, URZ, 0x1, UP0 ;  /* 0x00000001ff077887 */ /* 0x000fe40008000000 */
[----:B------:R-:W-:-:S04]  /*24c0*/  USEL UR6, UR6, URZ, UP0 ;  /* 0x000000ff06067287 */ /* 0x000fc80008000000 */
[----:B------:R-:W-:Y:S01]  /*24d0*/  ULEA UR5, UR6, UR4, 0x3 ;  /* 0x0000000406057291 */ /* 0x000fe2000f8e18ff */
[----:B-1----:R-:W-:-:S04]  /*24e0*/  LOP3.LUT R2, R15, UR7, RZ, 0x3c, !PT ;  /* 0x000000070f027c12 */ /* 0x002fc8000f8e3cff */
[----:B------:R-:W-:-:S04]  /*24f0*/  SHF.L.U32 R3, R2, 0x1f, RZ ;  /* 0x0000001f02037819 */ /* 0x000fc800000006ff */
[----:B------:R-:W1:Y:S02]  /*2500*/  SYNCS.PHASECHK.TRANS64.TRYWAIT P0, [UR5], R3 ;  /* 0x00000003ff0075a7 */ /* 0x000e640008001105 */
[----:B-1----:R-:W-:Y:S05]  /*2510*/  @!P0 BRA `(.L_x_37) ;  /* 0x0000004c00a08947 */ /* 0x002fea0003800000 */
.L_x_124:
[----:B------:R-:W-:-:S04]  /*2520*/  UIADD3 UR6, UPT, UPT, UR6, 0x1, URZ ;  /* 0x0000000106067890 */ /* 0x000fc8000fffe0ff */
[----:B------:R-:W-:-:S04]  /*2530*/  UISETP.NE.AND UP0, UPT, UR6, 0x6, UPT ;  /* 0x000000060600788c */ /* 0x000fc8000bf05270 */
[----:B------:R-:W-:Y:S02]  /*2540*/  USEL UR7, URZ, 0x1, UP0 ;  /* 0x00000001ff077887 */ /* 0x000fe40008000000 */
[----:B------:R-:W-:-:S04]  /*2550*/  USEL UR6, UR6, URZ, UP0 ;  /* 0x000000ff06067287 */ /* 0x000fc80008000000 */
[----:B------:R-:W-:Y:S01]  /*2560*/  ULEA UR5, UR6, UR4, 0x3 ;  /* 0x0000000406057291 */ /* 0x000fe2000f8e18ff */
[----:B------:R-:W-:-:S04]  /*2570*/  LOP3.LUT R2, R2, UR7, RZ, 0x3c, !PT ;  /* 0x0000000702027c12 */ /* 0x000fc8000f8e3cff */
[----:B-1----:R-:W-:-:S04]  /*2580*/  SHF.L.U32 R3, R2, 0x1f, RZ ;  /* 0x0000001f02037819 */ /* 0x002fc800000006ff */
[----:B------:R-:W1:Y:S02]  /*2590*/  SYNCS.PHASECHK.TRANS64.TRYWAIT P0, [UR5], R3 ;  /* 0x00000003ff0075a7 */ /* 0x000e640008001105 */
[----:B-1----:R-:W-:Y:S05]  /*25a0*/  @!P0 BRA `(.L_x_38) ;  /* 0x0000004c00948947 */ /* 0x002fea0003800000 */
.L_x_126:
        /* <DEDUP_REMOVED lines=9> */
.L_x_128:
        /* <DEDUP_REMOVED lines=9> */
.L_x_130:
[----:B------:R-:W-:-:S04]  /*26d0*/  UIADD3 UR6, UPT, UPT, UR6, 0x1, URZ ;  /* 0x0000000106067890 */ /* 0x000fc8000fffe0ff */
[----:B------:R-:W-:-:S04]  /*26e0*/  UISETP.NE.AND UP0, UPT, UR6, 0x6, UPT ;  /* 0x000000060600788c */ /* 0x000fc8000bf05270 */
[----:B------:R-:W-:Y:S02]  /*26f0*/  USEL UR5, URZ, 0x1, UP0 ;  /* 0x00000001ff057887 */ /* 0x000fe40008000000 */
[----:B------:R-:W-:-:S04]  /*2700*/  USEL UR6, UR6, URZ, UP0 ;  /* 0x000000ff06067287 */ /* 0x000fc80008000000 */
[----:B------:R-:W-:Y:S01]  /*2710*/  ULEA UR6, UR6, UR4, 0x3 ;  /* 0x0000000406067291 */ /* 0x000fe2000f8e18ff */
[----:B------:R-:W-:-:S04]  /*2720*/  LOP3.LUT R2, R2, UR5, RZ, 0x3c, !PT ;  /* 0x0000000502027c12 */ /* 0x000fc8000f8e3cff */
[----:B------:R-:W-:Y:S01]  /*2730*/  SHF.L.U32 R2, R2, 0x1f, RZ ;  /* 0x0000001f02027819 */ /* 0x000fe200000006ff */
[----:B-1--4-:R-:W-:-:S07]  /*2740*/  IMAD.U32 R0, RZ, RZ, UR6 ;  /* 0x00000006ff007e24 */ /* 0x012fce000f8e00ff */
.L_x_41:
[----:B-1----:R1:W2:Y:S02]  /*2750*/  SYNCS.PHASECHK.TRANS64.TRYWAIT P0, [R0+URZ], R2 ;  /* 0x00000002000075a7 */ /* 0x0022a400080011ff */
[----:B--2---:R-:W-:Y:S05]  /*2760*/  @!P0 NANOSLEEP.SYNCS 0x989680 ;  /* 0x009896800000895d */ /* 0x004fea0003900000 */
[----:B------:R-:W2:Y:S02]  /*2770*/  @!P0 SYNCS.PHASECHK.TRANS64 P0, [R0+URZ], R2 ;  /* 0x00000002000085a7 */ /* 0x000ea400080010ff */
[----:B--2---:R-:W-:Y:S05]  /*2780*/  @P0 EXIT ;  /* 0x000000000000094d */ /* 0x004fea0003800000 */
[----:B------:R-:W-:Y:S05]  /*2790*/  BRA `(.L_x_41) ;  /* 0xfffffffc00ec7947 */ /* 0x000fea000383ffff */
.L_x_17:
[----:B------:R-:W-:-:S04]  /*27a0*/  UISETP.NE.AND UP1, UPT, UR37, URZ, UPT ;  /* 0x000000ff2500728c */ /* 0x000fc8000bf25270 */
[----:B------:R-:W-:-:S09]  /*27b0*/  UISETP.NE.OR UP1, UPT, UR8, 0x1, UP1 ;  /* 0x000000010800788c */ /* 0x000fd20008f25670 */
[----:B------:R-:W-:Y:S05]  /*27c0*/  BRA.U UP1, `(.L_x_42) ;  /* 0x0000000501487547 */ /* 0x000fea000b800000 */
[----:B------:R-:W-:Y:S01]  /*27d0*/  ISETP.NE.AND P2, PT, R2, RZ, PT ;  /* 0x000000ff0200720c */ /* 0x000fe20003f45270 */
[----:B------:R-:W-:Y:S01]  /*27e0*/  IMAD.MOV.U32 R12, RZ, RZ, 0x1 ;  /* 0x00000001ff0c7424 */ /* 0x000fe200078e00ff */
[----:B------:R-:W-:Y:S02]  /*27f0*/  CS2R R10, SRZ ;  /* 0x00000000000a7805 */ /* 0x000fe4000001ff00 */
[----:B------:R-:W-:Y:S01]  /*2800*/  CS2R R8, SRZ ;  /* 0x0000000000087805 */ /* 0x000fe2000001ff00 */
[----:B------:R-:W-:Y:S01]  /*2810*/  UMOV UR4, 0x400 ;  /* 0x0000040000047882 */ /* 0x000fe20000000000 */
[----:B------:R-:W-:Y:S01]  /*2820*/  UMOV UR6, URZ ;  /* 0x000000ff00067c82 */ /* 0x000fe20008000000 */
[----:B------:R-:W-:-:S12]  /*2830*/  ULEA UR37, UR37, UR4, 0x18 ;  /* 0x0000000425257291 */ /* 0x000fd8000f8ec0ff */
.L_x_46:
[----:B------:R-:W-:Y:S02]  /*2840*/  LEA R0, R8, UR37, 0x3 ;  /* 0x0000002508007c11 */ /* 0x000fe4000f8e18ff */
[----:B------:R-:W-:-:S03]  /*2850*/  SHF.L.U32 R4, R9, 0x1f, RZ ;  /* 0x0000001f09047819 */ /* 0x000fc600000006ff */
[----:B------:R-:W-:Y:S01]  /*2860*/  VIADD R5, R0, 0x110 ;  /* 0x0000011000057836 */ /* 0x000fe20000000000 */
[----:B------:R-:W1:Y:S02]  /*2870*/  SYNCS.PHASECHK.TRANS64.TRYWAIT P0, [R0+URZ+0x100], R4 ;  /* 0x00010004000075a7 */ /* 0x000e6400080011ff */
[----:B-1----:R-:W-:Y:S05]  /*2880*/  @!P0 BRA `(.L_x_43) ;  /* 0x0000004c00248947 */ /* 0x002fea0003800000 */
.L_x_131:
[----:B------:R-:W-:Y:S01]  /*2890*/  ULEA UR5, UR6, UR37, 0x3 ;  /* 0x0000002506057291 */ /* 0x000fe2000f8e18ff */
[----:B-1----:R-:W-:Y:S01]  /*28a0*/  PRMT R0, RZ, 0x654, R5 ;  /* 0x00000654ff007816 */ /* 0x002fe20000000005 */
[----:B------:R-:W-:Y:S01]  /*28b0*/  @!P2 IMAD.MOV.U32 R4, RZ, RZ, 0x10 ;  /* 0x00000010ff04a424 */ /* 0x000fe200078e00ff */
[----:B------:R-:W-:Y:S01]  /*28c0*/  SHF.L.U32 R5, R12, 0x1f, RZ ;  /* 0x0000001f0c057819 */ /* 0x000fe200000006ff */
[----:B------:R-:W-:Y:S01]  /*28d0*/  UIADD3 UR4, UPT, UPT, UR5, 0xa0, URZ ;  /* 0x000000a005047890 */ /* 0x000fe2000fffe0ff */
[----:B------:R1:W-:Y:S05]  /*28e0*/  SYNCS.ARRIVE.TRANS64.RED.A1T0 RZ, [R0+URZ], RZ ;  /* 0x000000ff00ff79a7 */ /* 0x0003ea00081004ff */
[----:B------:R-:W-:Y:S01]  /*28f0*/  IMAD.U32 R6, RZ, RZ, UR4 ;  /* 0x00000004ff067e24 */ /* 0x000fe2000f8e00ff */
[----:B------:R-:W2:Y:S04]  /*2900*/  SYNCS.PHASECHK.TRANS64.TRYWAIT P0, [UR5+0xb0], R5 ;  /* 0x0000b005ff0075a7 */ /* 0x000ea80008001105 */
[----:B------:R-:W-:Y:S01]  /*2910*/  PRMT R6, R2, 0x654, R6 ;  /* 0x0000065402067816 */ /* 0x000fe20000000006 */
[----:B-12---:R-:W-:Y:S06]  /*2920*/  @!P0 BRA `(.L_x_44) ;  /* 0x0000004c00108947 */ /* 0x006fec0003800000 */
.L_x_133:
[----:B------:R-:W-:Y:S01]  /*2930*/  ULEA UR4, UR6, UR37, 0x4 ;  /* 0x0000002506047291 */ /* 0x000fe2000f8e20ff */
[----:B------:R-:W-:Y:S01]  /*2940*/  SEL R3, R6, R3, !P2 ;  /* 0x0000000306037207 */ /* 0x000fe20005000000 */
[----:B------:R-:W-:Y:S01]  /*2950*/  UIADD3 UR5, UPT, UPT, UR5, 0xa0, URZ ;  /* 0x000000a005057890 */ /* 0x000fe2000fffe0ff */
[----:B-1----:R-:W-:Y:S01]  /*2960*/  LEA R0, R11, UR37, 0x3 ;  /* 0x000000250b007c11 */ /* 0x002fe2000f8e18ff */
[----:B------:R-:W-:Y:S01]  /*2970*/  UIADD3 UR4, UPT, UPT, UR4, 0x130, URZ ;  /* 0x0000013004047890 */ /* 0x000fe2000fffe0ff */
[----:B------:R1:W-:Y:S01]  /*2980*/  @!P2 SYNCS.ARRIVE.TRANS64.RED RZ, [R3+URZ], R4 ;  /* 0x0000000403ffa9a7 */ /* 0x0003e200080004ff */
[----:B------:R-:W-:Y:S01]  /*2990*/  UIADD3 UR6, UPT, UPT, UR6, 0x1, URZ ;  /* 0x0000000106067890 */ /* 0x000fe2000fffe0ff */
[----:B------:R-:W-:-:S03]  /*29a0*/  VIADD R8, R8, 0x1 ;  /* 0x0000000108087836 */ /* 0x000fc60000000000 */
[----:B------:R-:W-:Y:S02]  /*29b0*/  UISETP.NE.AND UP0, UPT, UR6, 0x2, UPT ;  /* 0x000000020600788c */ /* 0x000fe4000bf05270 */
[----:B------:R-:W-:Y:S01]  /*29c0*/  ISETP.NE.AND P0, PT, R8, 0x2, PT ;  /* 0x000000020800780c */ /* 0x000fe20003f05270 */
[----:B------:R-:W-:Y:S06]  /*29d0*/  UGETNEXTWORKID.BROADCAST [UR4], [UR5] ;  /* 0x00000000040073ca */ /* 0x000fec0008000100 */
[----:B------:R-:W-:Y:S02]  /*29e0*/  USEL UR4, URZ, 0x1, UP0 ;  /* 0x00000001ff047887 */ /* 0x000fe40008000000 */
[----:B------:R-:W-:-:S04]  /*29f0*/  USEL UR6, UR6, URZ, UP0 ;  /* 0x000000ff06067287 */ /* 0x000fc80008000000 */
[----:B------:R-:W-:Y:S02]  /*2a00*/  LOP3.LUT R12, R12, UR4, RZ, 0x3c, !PT ;  /* 0x000000040c0c7c12 */ /* 0x000fe4000f8e3cff */
[----:B-1----:R-:W-:-:S04]  /*2a10*/  SHF.L.U32 R4, R10, 0x1f, RZ ;  /* 0x0000001f0a047819 */ /* 0x002fc800000006ff */
[----:B------:R-:W1:Y:S02]  /*2a20*/  SYNCS.PHASECHK.TRANS64.TRYWAIT P1, [R0+URZ+0xa0], R4 ;  /* 0x0000a004000075a7 */ /* 0x000e6400080211ff */
[----:B-1----:R-:W-:Y:S05]  /*2a30*/  @!P1 BRA `(.L_x_45) ;  /* 0x0000004800e49947 */ /* 0x002fea0003800000 */
.L_x_134:
[C---:B-1----:R-:W-:Y:S01]  /*2a40*/  LEA R4, R11.reuse, UR37, 0x4 ;  /* 0x000000250b047c11 */ /* 0x042fe2000f8e20ff */
[----:B------:R-:W-:Y:S01]  /*2a50*/  VIADD R0, R0, 0xb0 ;  /* 0x000000b000007836 */ /* 0x000fe20000000000 */
[----:B------:R-:W-:Y:S01]  /*2a60*/  SEL R8, R8, RZ, P0 ;  /* 0x000000ff08087207 */ /* 0x000fe20000000000 */
[----:B------:R-:W-:-:S03]  /*2a70*/  VIADD R11, R11, 0x1 ;  /* 0x000000010b0b7836 */ /* 0x000fc60000000000 */
[----:B------:R-:W1:Y:S01]  /*2a80*/  LDS.128 R4, [R4+0x130] ;  /* 0x0001300004047984 */ /* 0x000e620000000c00 */
[----:B------:R-:W-:Y:S02]  /*2a90*/  PRMT R0, RZ, 0x654, R0 ;  /* 0x00000654ff007816 */ /* 0x000fe40000000000 */
[C---:B------:R-:W-:Y:S01]  /*2aa0*/  ISETP.NE.AND P1, PT, R11.reuse, 0x2, PT ;  /* 0x000000020b00780c */ /* 0x040fe20003f25270 */
[----:B------:R-:W-:Y:S01]  /*2ab0*/  @!PT LDS RZ, [RZ] ;  /* 0x00000000fffff984 */ /* 0x000fe20000000800 */
[----:B------:R-:W-:Y:S01]  /*2ac0*/  @!PT LDS RZ, [RZ] ;  /* 0x00000000fffff984 */ /* 0x000fe20000000800 */
[----:B------:R-:W-:Y:S01]  /*2ad0*/  @!PT LDS RZ, [RZ] ;  /* 0x00000000fffff984 */ /* 0x000fe20000000800 */
[----:B------:R-:W-:Y:S01]  /*2ae0*/  @!PT LDS RZ, [RZ] ;  /* 0x00000000fffff984 */ /* 0x000fe20000000800 */
[----:B------:R2:W-:Y:S06]  /*2af0*/  MEMBAR.ALL.CTA ;  /* 0x0000000000007992 */ /* 0x0005ec0000008000 */
[----:B--2---:R-:W2:Y:S01]  /*2b00*/  FENCE.VIEW.ASYNC.S ;  /* 0x00000000000073c6 */ /* 0x004ea20000000000 */
[----:B------:R-:W-:Y:S01]  /*2b10*/  SEL R11, R11, RZ, P1 ;  /* 0x000000ff0b0b7207 */ /* 0x000fe20000800000 */
[----:B--2---:R2:W-:Y:S01]  /*2b20*/  SYNCS.ARRIVE.TRANS64.RED.A1T0 RZ, [R0+URZ], RZ ;  /* 0x000000ff00ff79a7 */ /* 0x0045e200081004ff */
[----:B-1----:R-:W-:-:S02]  /*2b30*/  LOP3.LUT P3, RZ, R6, 0x1, RZ, 0xc0, !PT ;  /* 0x0000000106ff7812 */ /* 0x002fc4000786c0ff */
[----:B------:R-:W-:-:S04]  /*2b40*/  SEL R4, RZ, 0x1, P1 ;  /* 0x00000001ff047807 */ /* 0x000fc80000800000 */
[----:B------:R-:W-:Y:S02]  /*2b50*/  LOP3.LUT R10, R10, R4, RZ, 0x3c, !PT ;  /* 0x000000040a0a7212 */ /* 0x000fe400078e3cff */
[----:B--2---:R-:W-:-:S04]  /*2b60*/  SEL R0, RZ, 0x1, P0 ;  /* 0x00000001ff007807 */ /* 0x004fc80000000000 */
[----:B------:R-:W-:Y:S01]  /*2b70*/  LOP3.LUT R9, R9, R0, RZ, 0x3c, !PT ;  /* 0x0000000009097212 */ /* 0x000fe200078e3cff */
[----:B------:R-:W-:Y:S06]  /*2b80*/  @P3 BRA `(.L_x_46) ;  /* 0xfffffffc002c3947 */ /* 0x000fec000383ffff */
[----:B------:R-:W-:Y:S01]  /*2b90*/  ULEA UR5, UR6, UR37, 0x3 ;  /* 0x0000002506057291 */ /* 0x000fe2000f8e18ff */
[----:B------:R-:W-:-:S08]  /*2ba0*/  SHF.L.U32 R2, R12, 0x1f, RZ ;  /* 0x0000001f0c027819 */ /* 0x000fd000000006ff */
[----:B------:R-:W1:Y:S02]  /*2bb0*/  SYNCS.PHASECHK.TRANS64 P0, [UR5+0xb0], R2 ;  /* 0x0000b002ff0075a7 */ /* 0x000e640008001005 */
[----:B-1----:R-:W-:Y:S05]  /*2bc0*/  @P0 BRA `(.L_x_47) ;  /* 0x0000000000080947 */ /* 0x002fea0003800000 */
[----:B------:R-:W1:Y:S02]  /*2bd0*/  SYNCS.PHASECHK.TRANS64.TRYWAIT P0, [UR5+0xb0], R2 ;  /* 0x0000b002ff0075a7 */ /* 0x000e640008001105 */
[----:B-1----:R-:W-:Y:S05]  /*2be0*/  @!P0 BRA `(.L_x_48) ;  /* 0x00000048008c8947 */ /* 0x002fea0003800000 */
.L_x_47:
[----:B------:R-:W-:-:S04]  /*2bf0*/  UIADD3 UR4, UPT, UPT, UR6, 0x1, URZ ;  /* 0x0000000106047890 */ /* 0x000fc8000fffe0ff */
[----:B------:R-:W-:-:S04]  /*2c00*/  UISETP.NE.AND UP0, UPT, UR4, 0x2, UPT ;  /* 0x000000020400788c */ /* 0x000fc8000bf05270 */
[----:B------:R-:W-:Y:S02]  /*2c10*/  USEL UR7, URZ, 0x1, UP0 ;  /* 0x00000001ff077887 */ /* 0x000fe40008000000 */
[----:B------:R-:W-:-:S04]  /*2c20*/  USEL UR4, UR4, URZ, UP0 ;  /* 0x000000ff04047287 */ /* 0x000fc80008000000 */
[----:B------:R-:W-:Y:S01]  /*2c30*/  ULEA UR4, UR4, UR37, 0x3 ;  /* 0x0000002504047291 */ /* 0x000fe2000f8e18ff */
[----:B-1----:R-:W-:-:S04]  /*2c40*/  LOP3.LUT R2, R12, UR7, RZ, 0x3c, !PT ;  /* 0x000000070c027c12 */ /* 0x002fc8000f8e3cff */
[----:B------:R-:W-:-:S04]  /*2c50*/  SHF.L.U32 R0, R2, 0x1f, RZ ;  /* 0x0000001f02007819 */ /* 0x000fc800000006ff */
[----:B------:R-:W1:Y:S02]  /*2c60*/  SYNCS.PHASECHK.TRANS64 P0, [UR4+0xb0], R0 ;  /* 0x0000b000ff0075a7 */ /* 0x000e640008001004 */
[----:B-1----:R-:W-:Y:S05]  /*2c70*/  @P0 EXIT ;  /* 0x000000000000094d */ /* 0x002fea0003800000 */
[----:B------:R-:W-:Y:S02]  /*2c80*/  SHF.L.U32 R2, R2, 0x1f, RZ ;  /* 0x0000001f02027819 */ /* 0x000fe400000006ff */
[----:B------:R-:W-:-:S07]  /*2c90*/  MOV R0, UR4 ;  /* 0x0000000400007c02 */ /* 0x000fce0008000f00 */
.L_x_49:
[----:B-1----:R1:W2:Y:S02]  /*2ca0*/  SYNCS.PHASECHK.TRANS64.TRYWAIT P0, [R0+URZ+0xb0], R2 ;  /* 0x0000b002000075a7 */ /* 0x0022a400080011ff */
[----:B--2---:R-:W-:Y:S05]  /*2cb0*/  @!P0 NANOSLEEP.SYNCS 0x989680 ;  /* 0x009896800000895d */ /* 0x004fea0003900000 */
[----:B------:R-:W2:Y:S02]  /*2cc0*/  @!P0 SYNCS.PHASECHK.TRANS64 P0, [R0+URZ+0xb0], R2 ;  /* 0x0000b002000085a7 */ /* 0x000ea400080010ff */
[----:B--2---:R-:W-:Y:S05]  /*2cd0*/  @P0 EXIT ;  /* 0x000000000000094d */ /* 0x004fea0003800000 */
[----:B------:R-:W-:Y:S05]  /*2ce0*/  BRA `(.L_x_49) ;  /* 0xfffffffc00ec7947 */ /* 0x000fea000383ffff */
.L_x_42:
[----:B------:R-:W-:-:S09]  /*2cf0*/  UISETP.NE.AND UP1, UPT, UR8, URZ, UPT ;  /* 0x000000ff0800728c */ /* 0x000fd2000bf25270 */
[----:B------:R-:W-:Y:S05]  /*2d00*/  BRA.U UP1, `(.L_x_50) ;  /* 0x00000011013c7547 */ /* 0x000fea000b800000 */
[----:B------:R-:W-:Y:S01]  /*2d10*/  UMOV UR4, 0x40 ;  /* 0x0000004000047882 */ /* 0x000fe20000000000 */
[----:B------:R-:W-:Y:S01]  /*2d20*/  NOP ;  /* 0x0000000000007918 */ /* 0x000fe20000000000 */
[----:B------:R-:W-:Y:S01]  /*2d30*/  ULEA UR4, UR37, UR4, 0x18 ;  /* 0x0000000425047291 */ /* 0x000fe2000f8ec0ff */
[----:B------:R-:W-:Y:S02]  /*2d40*/  UMOV UR5, 0x400 ;  /* 0x0000040000057882 */ /* 0x000fe40000000000 */
[----:B------:R-:W-:-:S06]  /*2d50*/  ULEA UR37, UR37, UR5, 0x18 ;  /* 0x0000000525257291 */ /* 0x000fcc000f8ec0ff */
[----:B------:R-:W1:Y:S02]  /*2d60*/  LDS.U8 R0, [UR4+0x1c] ;  /* 0x00001c04ff007984 */ /* 0x000e640008000000 */
[----:B-1----:R-:W-:-:S13]  /*2d70*/  ISETP.NE.AND P0, PT, R0, RZ, PT ;  /* 0x000000ff0000720c */ /* 0x002fda0003f05270 */
[----:B------:R-:W-:Y:S05]  /*2d80*/  @P0 BRA `(.L_x_51) ;  /* 0x0000000000580947 */ /* 0x000fea0003800000 */
[----:B------:R-:W-:-:S13]  /*2d90*/  ELECT P0, URZ, PT ;  /* 0x0000000000ff782f */ /* 0x000fda0003800000 */
[----:B------:R-:W-:Y:S05]  /*2da0*/  @!P0 BRA `(.L_x_52) ;  /* 0x0000000000608947 */ /* 0x000fea0003800000 */
[----:B------:R-:W-:Y:S01]  /*2db0*/  UMOV UR5, 0x10 ;  /* 0x0000001000057882 */ /* 0x000fe20000000000 */
[----:B------:R-:W-:Y:S01]  /*2dc0*/  HFMA2 R0, -RZ, RZ, 0, 5.9604644775390625e-08 ;  /* 0x00000001ff007431 */ /* 0x000fe200000001ff */
[----:B------:R-:W-:-:S03]  /*2dd0*/  MOV R2, 0xffff ;  /* 0x0000ffff00027802 */ /* 0x000fc60000000f00 */
[----:B------:R-:W-:Y:S04]  /*2de0*/  DEPBAR.LE SB1, 0x36 ;  /* 0x00009d800000791a */ /* 0x000fe80000000000 */
[----:B------:R-:W1:Y:S02]  /*2df0*/  UTCATOMSWS.FIND_AND_SET.ALIGN UP0, UR5, UR5 ;  /* 0x00000005000575e3 */ /* 0x000e640008000800 */
[----:B-1----:R-:W-:Y:S01]  /*2e00*/  MOV R3, UR5 ;  /* 0x0000000500037c02 */ /* 0x002fe20008000f00 */
[----:B------:R-:W-:Y:S06]  /*2e10*/  BRA.U UP0, `(.L_x_53) ;  /* 0x0000000100187547 */ /* 0x000fec000b800000 */
.L_x_54:
[----:B------:R-:W-:Y:S05]  /*2e20*/  NANOSLEEP 0x64 ;  /* 0x000000640000795d */ /* 0x000fea0003800000 */
[----:B------:R-:W-:-:S05]  /*2e30*/  UMOV UR5, 0x10 ;  /* 0x0000001000057882 */ /* 0x000fca0000000000 */
[----:B------:R-:W-:Y:S04]  /*2e40*/  DEPBAR.LE SB1, 0x36 ;  /* 0x00009d800000791a */ /* 0x000fe80000000000 */
[----:B------:R-:W1:Y:S02]  /*2e50*/  UTCATOMSWS.FIND_AND_SET.ALIGN UP0, UR5, UR5 ;  /* 0x00000005000575e3 */ /* 0x000e640008000800 */
[----:B-1----:R-:W-:Y:S01]  /*2e60*/  MOV R3, UR5 ;  /* 0x0000000500037c02 */ /* 0x002fe20008000f00 */
[----:B------:R-:W-:Y:S05]  /*2e70*/  BRA.U !UP0, `(.L_x_54) ;  /* 0xfffffffd08e87547 */ /* 0x000fea000b83ffff */
.L_x_53:
[-C--:B------:R-:W-:Y:S02]  /*2e80*/  SHF.L.U32 R2, R2, R3.reuse, RZ ;  /* 0x0000000302027219 */ /* 0x080fe400000006ff */
[----:B------:R-:W-:Y:S01]  /*2e90*/  SHF.L.U32 R0, R0, R3, RZ ;  /* 0x0000000300007219 */ /* 0x000fe200000006ff */
[----:B------:R-:W-:Y:S02]  /*2ea0*/  IMAD.SHL.U32 R3, R3, 0x20, RZ ;  /* 0x0000002003037824 */ /* 0x000fe400078e00ff */
[----:B------:R1:W-:Y:S04]  /*2eb0*/  ATOMS.OR RZ, [UR4+0x14], R2 ;  /* 0x00001402ffff798c */ /* 0x0003e8000b000004 */
[----:B------:R1:W-:Y:S04]  /*2ec0*/  ATOMS.OR RZ, [UR4+0x18], R0 ;  /* 0x00001800ffff798c */ /* 0x0003e8000b000004 */
[----:B------:R1:W-:Y:S01]  /*2ed0*/  STS [UR37+0x150], R3 ;  /* 0x00015003ff007988 */ /* 0x0003e20008000825 */
[----:B------:R-:W-:Y:S05]  /*2ee0*/  BRA `(.L_x_52) ;  /* 0x0000000000107947 */ /* 0x000fea0003800000 */
.L_x_51:
[----:B------:R-:W-:Y:S02]  /*2ef0*/  MOV R0, 0xffffffff ;  /* 0xffffffff00007802 */ /* 0x000fe40000000f00 */
[----:B------:R-:W-:-:S03]  /*2f00*/  MOV R2, 0x2f30 ;  /* 0x00002f3000027802 */ /* 0x000fc60000000f00 */
[----:B------:R1:W-:Y:S04]  /*2f10*/  STS [UR37+0x150], R0 ;  /* 0x00015000ff007988 */ /* 0x0003e80008000825 */
[----:B-1-3-5:R-:W-:Y:S05]  /*2f20*/  CALL.REL.NOINC `($__internal_1_$__cuda_sm10x_tcgen05_guardrail_trap_phase_invalid_during_alloc) ;  /* 0x0000004c00607944 */ /* 0x02afea0003c00000 */
.L_x_52:
[----:B------:R-:W-:Y:S05]  /*2f30*/  WARPSYNC.ALL ;  /* 0x0000000000007948 */ /* 0x000fea0003800000 */
[----:B------:R-:W2:Y:S01]  /*2f40*/  S2UR UR5, SR_CgaCtaId ;  /* 0x00000000000579c3 */ /* 0x000ea20000008800 */
[----:B------:R-:W-:Y:S01]  /*2f50*/  UMOV UR4, 0x400 ;  /* 0x0000040000047882 */ /* 0x000fe20000000000 */
[----:B------:R-:W-:-:S06]  /*2f60*/  NOP ;  /* 0x0000000000007918 */ /* 0x000fcc0000000000 */
[----:B------:R-:W-:Y:S06]  /*2f70*/  BAR.ARV 0x6, 0xa0 ;  /* 0x0182800000007b1d */ /* 0x000fec0000002000 */
[----:B------:R-:W4:Y:S01]  /*2f80*/  LDCU UR7, c[0x0][0x38c] ;  /* 0x00007180ff0777ac */ /* 0x000f220008000800 */
[----:B------:R-:W-:Y:S01]  /*2f90*/  IMAD.MOV.U32 R11, RZ, RZ, 0x1 ;  /* 0x00000001ff0b7424 */ /* 0x000fe200078e00ff */
[----:B------:R-:W-:Y:S01]  /*2fa0*/  CS2R R8, SRZ ;  /* 0x0000000000087805 */ /* 0x000fe2000001ff00 */
[----:B------:R-:W-:Y:S01]  /*2fb0*/  IMAD.MOV.U32 R10, RZ, RZ, RZ ;  /* 0x000000ffff0a7224 */ /* 0x000fe200078e00ff */
[----:B------:R-:W3:Y:S01]  /*2fc0*/  LDCU UR6, c[0x0][0x38c] ;  /* 0x00007180ff0677ac */ /* 0x000ee20008000800 */
[----:B------:R-:W-:Y:S01]  /*2fd0*/  UMOV UR15, URZ ;  /* 0x000000ff000f7c82 */ /* 0x000fe20008000000 */
[----:B------:R-:W-:Y:S01]  /*2fe0*/  UMOV UR14, URZ ;  /* 0x000000ff000e7c82 */ /* 0x000fe20008000000 */
[----:B--2---:R-:W-:Y:S01]  /*2ff0*/  ULEA UR5, UR5, UR4, 0x18 ;  /* 0x0000000405057291 */ /* 0x004fe2000f8ec0ff */
[----:B------:R-:W-:Y:S01]  /*3000*/  UMOV UR32, 0x0 ;  /* 0x0000000000207882 */ /* 0x000fe20000000000 */
[----:B------:R-:W-:-:S02]  /*3010*/  UMOV UR33, 0x4100010 ;  /* 0x0410001000217882 */ /* 0x000fc40000000000 */
[----:B------:R-:W-:Y:S02]  /*3020*/  UIADD3 UR9, UPT, UPT, UR5, 0x3400, URZ ;  /* 0x0000340005097890 */ /* 0x000fe4000fffe0ff */
[----:B------:R-:W-:Y:S02]  /*3030*/  UIADD3 UR10, UPT, UPT, UR5, 0x1b400, URZ ;  /* 0x0001b400050a7890 */ /* 0x000fe4000fffe0ff */
[----:B----4-:R-:W-:Y:S01]  /*3040*/  UIADD3 UR7, UPT, UPT, UR7, 0x7f, URZ ;  /* 0x0000007f07077890 */ /* 0x010fe2000fffe0ff */
[----:B-1----:R-:W1:Y:S01]  /*3050*/  LDS R0, [UR5+0x150] ;  /* 0x00015005ff007984 */ /* 0x002e620008000800 */
[----:B------:R-:W-:Y:S02]  /*3060*/  USHF.R.U32.HI UR9, URZ, 0x4, UR9 ;  /* 0x00000004ff097899 */ /* 0x000fe40008011609 */
[----:B------:R-:W-:Y:S02]  /*3070*/  USHF.R.S32.HI UR4, URZ, 0x1f, UR7 ;  /* 0x0000001fff047899 */ /* 0x000fe40008011407 */
[----:B------:R-:W-:-:S02]  /*3080*/  USHF.R.U32.HI UR10, URZ, 0x4, UR10 ;  /* 0x00000004ff0a7899 */ /* 0x000fc4000801160a */
[----:B------:R-:W-:Y:S02]  /*3090*/  ULEA.HI UR4, UR4, UR7, URZ, 0x7 ;  /* 0x0000000704047291 */ /* 0x000fe4000f8f38ff */
[----:B------:R-:W-:Y:S02]  /*30a0*/  ULOP3.LUT UR9, UR9, 0x3fff, URZ, 0xc0, !UPT ;  /* 0x00003fff09097892 */ /* 0x000fe4000f8ec0ff */
[----:B------:R-:W-:Y:S02]  /*30b0*/  USHF.R.S32.HI UR4, URZ, 0x7, UR4 ;  /* 0x00000007ff047899 */ /* 0x000fe40008011404 */
[----:B------:R-:W-:Y:S02]  /*30c0*/  ULOP3.LUT UR10, UR10, 0x3fff, URZ, 0xc0, !UPT ;  /* 0x00003fff0a0a7892 */ /* 0x000fe4000f8ec0ff */
[----:B------:R-:W-:Y:S01]  /*30d0*/  UISETP.LT.AND UP0, UPT, UR4, 0x1, UPT ;  /* 0x000000010400788c */ /* 0x000fe2000bf01270 */
[----:B------:R-:W-:Y:S01]  /*30e0*/  UMOV UR30, 0x0 ;  /* 0x00000000001e7882 */ /* 0x000fe20000000000 */
[----:B------:R-:W-:-:S02]  /*30f0*/  UMOV UR31, 0x4100010 ;  /* 0x04100010001f7882 */ /* 0x000fc40000000000 */
[----:B------:R-:W-:Y:S01]  /*3100*/  USEL UR8, UR4, 0x1, !UP0 ;  /* 0x0000000104087887 */ /* 0x000fe2000c000000 */
[----:B------:R-:W-:Y:S01]  /*3110*/  UMOV UR28, 0x0 ;  /* 0x00000000001c7882 */ /* 0x000fe20000000000 */
[----:B------:R-:W-:Y:S01]  /*3120*/  UMOV UR29, 0x4100010 ;  /* 0x04100010001d7882 */ /* 0x000fe20000000000 */
[----:B------:R-:W-:Y:S01]  /*3130*/  UMOV UR26, 0x0 ;  /* 0x00000000001a7882 */ /* 0x000fe20000000000 */
[----:B------:R-:W-:Y:S01]  /*3140*/  UMOV UR27, 0x4100010 ;  /* 0x04100010001b7882 */ /* 0x000fe20000000000 */
[----:B------:R-:W-:Y:S01]  /*3150*/  UMOV UR24, 0x0 ;  /* 0x0000000000187882 */ /* 0x000fe20000000000 */
[----:B------:R-:W-:Y:S01]  /*3160*/  UMOV UR25, 0x4100010 ;  /* 0x0410001000197882 */ /* 0x000fe20000000000 */
[----:B------:R-:W-:Y:S01]  /*3170*/  UMOV UR22, 0x0 ;  /* 0x0000000000167882 */ /* 0x000fe20000000000 */
[----:B------:R-:W-:Y:S01]  /*3180*/  UMOV UR23, 0x4100010 ;  /* 0x0410001000177882 */ /* 0x000fe20000000000 */
[----:B------:R-:W-:Y:S02]  /*3190*/  ULOP3.LUT UR9, UR9, 0x10000, URZ, 0xfc, !UPT ;  /* 0x0001000009097892 */ /* 0x000fe4000f8efcff */
[----:B------:R-:W-:-:S02]  /*31a0*/  ULOP3.LUT UR10, UR10, 0x10000, URZ, 0xfc, !UPT ;  /* 0x000100000a0a7892 */ /* 0x000fc4000f8efcff */
[----:B------:R-:W-:Y:S02]  /*31b0*/  UIADD3 UR8, UPT, UPT, -UR8, URZ, URZ ;  /* 0x000000ff08087290 */ /* 0x000fe4000fffe1ff */
[----:B---3--:R-:W-:Y:S01]  /*31c0*/  UISETP.GE.AND UP3, UPT, UR6, 0x1, UPT ;  /* 0x000000010600788c */ /* 0x008fe2000bf66270 */
[----:B------:R-:W-:Y:S01]  /*31d0*/  UMOV UR20, 0x0 ;  /* 0x0000000000147882 */ /* 0x000fe20000000000 */
[----:B------:R-:W-:Y:S01]  /*31e0*/  UMOV UR21, 0x4100010 ;  /* 0x0410001000157882 */ /* 0x000fe20000000000 */
[----:B------:R-:W-:Y:S01]  /*31f0*/  UMOV UR18, 0x0 ;  /* 0x0000000000127882 */ /* 0x000fe20000000000 */
[----:B-1----:R-:W-:Y:S01]  /*3200*/  R2UR UR16, R0 ;  /* 0x00000000001072ca */ /* 0x002fe200000e0000 */
[----:B------:R-:W-:-:S14]  /*3210*/  UMOV UR19, 0x4100010 ;  /* 0x0410001000137882 */ /* 0x000fdc0000000000 */
.L_x_61:
[----:B------:R-:W-:Y:S02]  /*3220*/  LEA R0, R10, UR5, 0x3 ;  /* 0x000000050a007c11 */ /* 0x000fe4000f8e18ff */
[----:B------:R-:W-:Y:S02]  /*3230*/  SHF.L.U32 R2, R9, 0x1f, RZ ;  /* 0x0000001f09027819 */ /* 0x000fe400000006ff */
[----:B------:R-:W-:Y:S01]  /*3240*/  PLOP3.LUT P0, PT, PT, PT, UP3, 0x80, 0x8 ;  /* 0x000000000008781c */ /* 0x000fe20003f0f038 */
[----:B------:R-:W-:Y:S01]  /*3250*/  VIADD R3, R0, 0xb0 ;  /* 0x000000b000037836 */ /* 0x000fe20000000000 */
[----:B-1----:R-:W1:Y:S02]  /*3260*/  SYNCS.PHASECHK.TRANS64.TRYWAIT P1, [R0+URZ+0xa0], R2 ;  /* 0x0000a002000075a7 */ /* 0x002e6400080211ff */
[----:B-1-3--:R-:W-:Y:S09]  /*3270*/  @!P1 BRA `(.L_x_55) ;  /* 0x0000004400009947 */ /* 0x00aff20003800000 */
.L_x_136:
[----:B------:R-:W-:Y:S01]  /*3280*/  LEA R4, R10, UR5, 0x4 ;  /* 0x000000050a047c11 */ /* 0x000fe2000f8e20ff */
[----:B------:R-:W-:Y:S01]  /*3290*/  @UP3 ULEA UR7, UR14, UR5, 0x3 ;  /* 0x000000050e073291 */ /* 0x000fe2000f8e18ff */
[----:B------:R-:W-:Y:S01]  /*32a0*/  PLOP3.LUT P2, PT, PT, PT, PT, 0x80, 0x8 ;  /* 0x000000000008781c */ /* 0x000fe20003f4f070 */
[----:B------:R-:W-:Y:S01]  /*32b0*/  ULEA UR6, UR15, UR5, 0x3 ;  /* 0x000000050f067291 */ /* 0x000fe2000f8e18ff */
[----:B------:R-:W-:Y:S01]  /*32c0*/  PRMT R3, RZ, 0x654, R3 ;  /* 0x00000654ff037816 */ /* 0x000fe20000000003 */
[----:B------:R-:W-:Y:S01]  /*32d0*/  ULEA.HI UR11, UR15, UR15, URZ, 0x1 ;  /* 0x0000000f0f0b7291 */ /* 0x000fe2000f8f08ff */
[----:B------:R-:W2:Y:S01]  /*32e0*/  LDS.128 R4, [R4+0x130] ;  /* 0x0001300004047984 */ /* 0x000ea20000000c00 */
[----:B-1----:R-:W-:Y:S02]  /*32f0*/  @P0 SHF.L.U32 R2, R8, 0x1f, RZ ;  /* 0x0000001f08020819 */ /* 0x002fe400000006ff */
[----:B------:R-:W-:Y:S01]  /*3300*/  SHF.L.U32 R0, R11, 0x1f, RZ ;  /* 0x0000001f0b007819 */ /* 0x000fe200000006ff */
[----:B------:R-:W-:Y:S01]  /*3310*/  @!PT LDS RZ, [RZ] ;  /* 0x00000000fffff984 */ /* 0x000fe20000000800 */
[----:B------:R-:W-:Y:S01]  /*3320*/  @!PT LDS RZ, [RZ] ;  /* 0x00000000fffff984 */ /* 0x000fe20000000800 */
[----:B------:R-:W-:Y:S01]  /*3330*/  @!PT LDS RZ, [RZ] ;  /* 0x00000000fffff984 */ /* 0x000fe20000000800 */
[----:B------:R-:W-:Y:S01]  /*3340*/  @!PT LDS RZ, [RZ] ;  /* 0x00000000fffff984 */ /* 0x000fe20000000800 */
[----:B------:R1:W-:Y:S06]  /*3350*/  MEMBAR.ALL.CTA ;  /* 0x0000000000007992 */ /* 0x0003ec0000008000 */
[----:B-1----:R-:W1:Y:S02]  /*3360*/  FENCE.VIEW.ASYNC.S ;  /* 0x00000000000073c6 */ /* 0x002e640000000000 */
[----:B-1----:R1:W-:Y:S01]  /*3370*/  SYNCS.ARRIVE.TRANS64.RED.A1T0 RZ, [R3+URZ], RZ ;  /* 0x000000ff03ff79a7 */ /* 0x0023e200081004ff */
[----:B------:R1:W3:Y:S01]  /*3380*/  @P0 SYNCS.PHASECHK.TRANS64.TRYWAIT P2, [UR7], R2 ;  /* 0x00000002ff0005a7 */ /* 0x0002e20008041107 */
[----:B------:R-:W-:-:S02]  /*3390*/  USHF.L.U32 UR7, UR11, 0x5, URZ ;  /* 0x000000050b077899 */ /* 0x000fc400080006ff */
[----:B------:R-:W-:Y:S01]  /*33a0*/  ULOP3.LUT UR11, UR11, 0xffe, URZ, 0xc0, !UPT ;  /* 0x00000ffe0b0b7892 */ /* 0x000fe2000f8ec0ff */
[----:B--2---:R-:W-:Y:S01]  /*33b0*/  LOP3.LUT P1, RZ, R6, 0x1, RZ, 0xc0, !PT ;  /* 0x0000000106ff7812 */ /* 0x004fe2000782c0ff */
[----:B------:R-:W-:Y:S02]  /*33c0*/  ULOP3.LUT UR7, UR7, 0xffffffc0, URZ, 0xc0, !UPT ;  /* 0xffffffc007077892 */ /* 0x000fe4000f8ec0ff */
[----:B------:R-:W-:Y:S02]  /*33d0*/  UIADD3 UR11, UPT, UPT, -UR11, UR15, URZ ;  /* 0x0000000f0b0b7290 */ /* 0x000fe4000fffe1ff */
[----:B------:R-:W-:-:S04]  /*33e0*/  UIADD3 UR7, UPT, UPT, UR16, UR7, URZ ;  /* 0x0000000710077290 */ /* 0x000fc8000fffe0ff */
[----:B------:R-:W-:Y:S01]  /*33f0*/  ULEA UR7, UR11, UR7, 0x14 ;  /* 0x000000070b077291 */ /* 0x000fe2000f8ea0ff */
[----:B------:R-:W2:Y:S02]  /*3400*/  SYNCS.PHASECHK.TRANS64.TRYWAIT P0, [UR6+0xe0], R0 ;  /* 0x0000e000ff0075a7 */ /* 0x000ea40008001106 */
[----:B-123--:R-:W-:Y:S09]  /*3410*/  @!P0 BRA `(.L_x_56) ;  /* 0x0000004000ac8947 */ /* 0x00eff20003800000 */
.L_x_138:
[----:B------:R-:W-:Y:S01]  /*3420*/  IADD3 R10, PT, PT, R10, 0x1, RZ ;  /* 0x000000010a0a7810 */ /* 0x000fe20007ffe0ff */
[----:B------:R-:W-:Y:S06]  /*3430*/  BRA.U !UP3, `(.L_x_57) ;  /* 0x000000050b107547 */ /* 0x000fec000b800000 */
[----:B------:R-:W-:Y:S01]  /*3440*/  UPLOP3.LUT UP4, UPT, UPT, UPT, UPT, 0x40, 0x4 ;  /* 0x000000000004789c */ /* 0x000fe20003f8e870 */
[----:B------:R-:W-:Y:S01]  /*3450*/  UMOV UR13, UR8 ;  /* 0x00000008000d7c82 */ /* 0x000fe20008000000 */
[----:B------:R-:W-:Y:S01]  /*3460*/  UMOV UR12, UR4 ;  /* 0x00000004000c7c82 */ /* 0x000fe20008000000 */
[----:B------:R-:W-:-:S08]  /*3470*/  UMOV UR17, UR14 ;  /* 0x0000000e00117c82 */ /* 0x000fd00008000000 */
.L_x_60:
[----:B------:R-:W-:Y:S02]  /*3480*/  UIADD3 UR13, UPT, UPT, UR13, 0x1, URZ ;  /* 0x000000010d0d7890 */ /* 0x000fe4000fffe0ff */
[----:B--2---:R-:W-:Y:S02]  /*3490*/  ULEA UR11, UR17, UR5, 0x3 ;  /* 0x00000005110b7291 */ /* 0x004fe4000f8e18ff */
[----:B------:R-:W-:Y:S01]  /*34a0*/  UISETP.NE.AND UP0, UPT, UR13, URZ, UPT ;  /* 0x000000ff0d00728c */ /* 0x000fe2000bf05270 */
[----:B---3--:R-:W-:Y:S10]  /*34b0*/  @P2 BRA `(.L_x_58) ;  /* 0x00000000000c2947 */ /* 0x008ff40003800000 */
[----:B-1----:R-:W-:Y:S04]  /*34c0*/  SHF.L.U32 R2, R8, 0x1f, RZ ;  /* 0x0000001f08027819 */ /* 0x002fe800000006ff */
[----:B------:R-:W1:Y:S02]  /*34d0*/  SYNCS.PHASECHK.TRANS64.TRYWAIT P0, [UR11], R2 ;  /* 0x00000002ff0075a7 */ /* 0x000e64000800110b */
[----:B-1----:R-:W-:Y:S05]  /*34e0*/  @!P0 BRA `(.L_x_59) ;  /* 0x0000004000908947 */ /* 0x002fea0003800000 */
.L_x_58:
[----:B------:R-:W-:Y:S01]  /*34f0*/  UISETP.NE.AND UP1, UPT, UR12, 0x1, UPT ;  /* 0x000000010c00788c */ /* 0x000fe2000bf25270 */
[----:B------:R-:W-:Y:S01]  /*3500*/  PLOP3.LUT P2, PT, PT, PT, PT, 0x80, 0x8 ;  /* 0x000000000008781c */ /* 0x000fe20003f4f070 */
[----:B------:R-:W-:Y:S02]  /*3510*/  UIADD3 UR14, UPT, UPT, UR17, 0x1, URZ ;  /* 0x00000001110e7890 */ /* 0x000fe4000fffe0ff */
[----:B------:R-:W-:Y:S02]  /*3520*/  ULEA UR64, UR17, UR10, 0xa ;  /* 0x0000000a11407291 */ /* 0x000fe4000f8e50ff */
[----:B------:R-:W-:Y:S01]  /*3530*/  UISETP.NE.AND UP2, UPT, UR14, 0x6, UPT ;  /* 0x000000060e00788c */ /* 0x000fe2000bf45270 */
[----:B------:R-:W-:Y:S01]  /*3540*/  PLOP3.LUT P0, PT, PT, PT, UP1, 0x80, 0x8 ;  /* 0x000000000008781c */ /* 0x000fe20003f0f018 */
[----:B------:R-:W-:Y:S02]  /*3550*/  ULEA UR62, UR17, UR9, 0xa ;  /* 0x00000009113e7291 */ /* 0x000fe4000f8e50ff */
[----:B------:R-:W-:Y:S02]  /*3560*/  USEL UR35, URZ, 0x1, UP2 ;  /* 0x00000001ff237887 */ /* 0x000fe40009000000 */
[----:B------:R-:W-:Y:S02]  /*3570*/  USEL UR14, UR14, URZ, UP2 ;  /* 0x000000ff0e0e7287 */ /* 0x000fe40009000000 */
[----:B------:R-:W-:Y:S02]  /*3580*/  UIADD3 UR60, UPT, UPT, UR64, 0x2, URZ ;  /* 0x00000002403c7890 */ /* 0x000fe4000fffe0ff */
[----:B------:R-:W-:Y:S01]  /*3590*/  @UP1 ULEA UR34, UR14, UR5, 0x3 ;  /* 0x000000050e221291 */ /* 0x000fe2000f8e18ff */
[----:B------:R-:W-:Y:S01]  /*35a0*/  LOP3.LUT R8, R8, UR35, RZ, 0x3c, !PT ;  /* 0x0000002308087c12 */ /* 0x000fe2000f8e3cff */
[----:B------:R-:W-:Y:S02]  /*35b0*/  UIADD3 UR58, UPT, UPT, UR62, 0x2, URZ ;  /* 0x000000023e3a7890 */ /* 0x000fe4000fffe0ff */
[----:B------:R-:W-:Y:S01]  /*35c0*/  UIADD3 UR56, UPT, UPT, UR64, 0x4, URZ ;  /* 0x0000000440387890 */ /* 0x000fe2000fffe0ff */
[----:B-1----:R-:W-:Y:S01]  /*35d0*/  @P0 SHF.L.U32 R0, R8, 0x1f, RZ ;  /* 0x0000001f08000819 */ /* 0x002fe200000006ff */
[----:B------:R-:W-:Y:S02]  /*35e0*/  UIADD3 UR54, UPT, UPT, UR62, 0x4, URZ ;  /* 0x000000043e367890 */ /* 0x000fe4000fffe0ff */
[----:B------:R-:W-:Y:S01]  /*35f0*/  UIADD3 UR52, UPT, UPT, UR64, 0x6, URZ ;  /* 0x0000000640347890 */ /* 0x000fe2000fffe0ff */
[----:B------:R2:W3:Y:S01]  /*3600*/  @P0 SYNCS.PHASECHK.TRANS64.TRYWAIT P2, [UR34], R0 ;  /* 0x00000000ff0005a7 */ /* 0x0004e20008041122 */
[----:B------:R-:W-:Y:S02]  /*3610*/  UIADD3 UR50, UPT, UPT, UR62, 0x6, URZ ;  /* 0x000000063e327890 */ /* 0x000fe4000fffe0ff */
        /* <DEDUP_REMOVED lines=9> */
[----:B------:R-:W-:Y:S01]  /*36b0*/  UIADD3 UR12, UPT, UPT, UR12, -0x1, URZ ;  /* 0xffffffff0c0c7890 */ /* 0x000fe2000fffe0ff */
[----:B------:R-:W-:Y:S01]  /*36c0*/  UMOV UR65, 0x40004040 ;  /* 0x4000404000417882 */ /* 0x000fe20000000000 */
[----:B------:R-:W-:Y:S01]  /*36d0*/  UMOV UR63, 0x40004040 ;  /* 0x40004040003f7882 */ /* 0x000fe20000000000 */
[----:B------:R-:W-:Y:S01]  /*36e0*/  UMOV UR61, 0x40004040 ;  /* 0x40004040003d7882 */ /* 0x000fe20000000000 */
[----:B------:R2:W-:Y:S01]  /*36f0*/  UTCHMMA gdesc[UR62], gdesc[UR64], tmem[UR7], tmem[UR32], idesc[UR33], UP4 ;  /* 0x00ff20403e0075ea */ /* 0x0005e2000a000007 */
[----:B------:R-:W-:Y:S01]  /*3700*/  UPLOP3.LUT UP4, UPT, UPT, UPT, UPT, 0x80, 0x8 ;  /* 0x000000000008789c */ /* 0x000fe20003f8f070 */
[----:B------:R-:W-:Y:S01]  /*3710*/  UMOV UR59, 0x40004040 ;  /* 0x40004040003b7882 */ /* 0x000fe20000000000 */
[----:B------:R-:W-:Y:S01]  /*3720*/  UMOV UR57, 0x40004040 ;  /* 0x4000404000397882 */ /* 0x000fe20000000000 */
[----:B------:R2:W-:Y:S01]  /*3730*/  UTCHMMA gdesc[UR58], gdesc[UR60], tmem[UR7], tmem[UR30], idesc[UR31], UPT ;  /* 0x00ff1e3c3a0075ea */ /* 0x0005e2000b800007 */
        /* <DEDUP_REMOVED lines=14> */
[----:B------:R-:W-:Y:S01]  /*3820*/  UMOV UR35, 0x40004040 ;  /* 0x4000404000237882 */ /* 0x000fe20000000000 */
[----:B------:R2:W-:Y:S01]  /*3830*/  UTCHMMA gdesc[UR38], gdesc[UR40], tmem[UR7], tmem[UR20], idesc[UR21], UPT ;  /* 0x00ff1428260075ea */ /* 0x0005e2000b800007 */
[----:B------:R2:W-:Y:S01]  /*3840*/  UTCHMMA gdesc[UR34], gdesc[UR36], tmem[UR7], tmem[UR18], idesc[UR19], UPT ;  /* 0x00ff1224220075ea */ /* 0x0005e2000b800007 */
[----:B------:R2:W-:Y:S01]  /*3850*/  UTCBAR [UR11], URZ ;  /* 0x000000ff0b0073e9 */ /* 0x0005e200080000ff */
[----:B------:R-:W-:Y:S01]  /*3860*/  UMOV UR17, UR14 ;  /* 0x0000000e00117c82 */ /* 0x000fe20008000000 */
[----:B------:R-:W-:Y:S05]  /*3870*/  BRA.U UP0, `(.L_x_60) ;  /* 0xfffffffd00007547 */ /* 0x000fea000b83ffff */
.L_x_57:
[----:B------:R-:W-:Y:S01]  /*3880*/  UIADD3 UR15, UPT, UPT, UR15, 0x1, URZ ;  /* 0x000000010f0f7890 */ /* 0x000fe2000fffe0ff */
[C---:B------:R-:W-:Y:S01]  /*3890*/  ISETP.NE.AND P0, PT, R10.reuse, 0x2, PT ;  /* 0x000000020a00780c */ /* 0x040fe20003f05270 */
[----:B--2---:R-:W-:Y:S02]  /*38a0*/  UIADD3 UR7, UPT, UPT, UR6, 0xc0, URZ ;  /* 0x000000c006077890 */ /* 0x004fe4000fffe0ff */
[----:B------:R-:W-:Y:S01]  /*38b0*/  UISETP.NE.AND UP0, UPT, UR15, 0x4, UPT ;  /* 0x000000040f00788c */ /* 0x000fe2000bf05270 */
[----:B-1----:R-:W-:Y:S02]  /*38c0*/  SEL R0, RZ, 0x1, P0 ;  /* 0x00000001ff007807 */ /* 0x002fe40000000000 */
[----:B------:R-:W-:Y:S01]  /*38d0*/  SEL R10, R10, RZ, P0 ;  /* 0x000000ff0a0a7207 */ /* 0x000fe20000000000 */
[----:B------:R-:W-:Y:S01]  /*38e0*/  USEL UR6, URZ, 0x1, UP0 ;  /* 0x00000001ff067887 */ /* 0x000fe20008000000 */
[----:B------:R-:W-:Y:S01]  /*38f0*/  LOP3.LUT R9, R9, R0, RZ, 0x3c, !PT ;  /* 0x0000000009097212 */ /* 0x000fe200078e3cff */
[----:B------:R-:W-:Y:S01]  /*3900*/  USEL UR15, UR15, URZ, UP0 ;  /* 0x000000ff0f0f7287 */ /* 0x000fe20008000000 */
[----:B------:R1:W-:Y:S03]  /*3910*/  UTCBAR [UR7], URZ ;  /* 0x000000ff070073e9 */ /* 0x0003e600080000ff */
[----:B------:R-:W-:Y:S01]  /*3920*/  LOP3.LUT R11, R11, UR6, RZ, 0x3c, !PT ;  /* 0x000000060b0b7c12 */ /* 0x000fe2000f8e3cff */
[----:B------:R-:W-:Y:S07]  /*3930*/  @P1 BRA `(.L_x_61) ;  /* 0xfffffff800381947 */ /* 0x000fee000383ffff */
[----:B------:R-:W2:Y:S01]  /*3940*/  S2UR UR4, SR_CgaCtaId ;  /* 0x00000000000479c3 */ /* 0x000ea20000008800 */
[----:B------:R-:W-:Y:S01]  /*3950*/  ELECT P0, URZ, PT ;  /* 0x0000000000ff782f */ /* 0x000fe20003800000 */
[----:B------:R-:W-:Y:S01]  /*3960*/  IMAD.MOV.U32 R0, RZ, RZ, 0x1 ;  /* 0x00000001ff007424 */ /* 0x000fe200078e00ff */
[----:B------:R-:W-:Y:S01]  /*3970*/  UIADD3 UR5, UPT, UPT, UR5, 0xe0, URZ ;  /* 0x000000e005057890 */ /* 0x000fe2000fffe0ff */
[----:B------:R-:W-:Y:S01]  /*3980*/  SHF.L.U32 R2, R11, 0x1f, RZ ;  /* 0x0000001f0b027819 */ /* 0x000fe200000006ff */
[----:B------:R-:W-:-:S03]  /*3990*/  UMOV UR6, 0x40 ;  /* 0x0000004000067882 */ /* 0x000fc60000000000 */
[----:B------:R-:W-:Y:S01]  /*39a0*/  UVIRTCOUNT.DEALLOC.SMPOOL 0x80 ;  /* 0x000000800000784c */ /* 0x000fe20000000000 */
[----:B--2---:R-:W-:Y:S02]  /*39b0*/  ULEA UR4, UR4, UR6, 0x18 ;  /* 0x0000000604047291 */ /* 0x004fe4000f8ec0ff */
[----:B------:R-:W-:-:S07]  /*39c0*/  ULEA UR6, UR15, UR5, 0x3 ;  /* 0x000000050f067291 */ /* 0x000fce000f8e18ff */
[----:B------:R2:W-:Y:S02]  /*39d0*/  @P0 STS.U8 [UR4+0x1c], R0 ;  /* 0x00001c00ff000988 */ /* 0x0005e40008000004 */
[----:B------:R-:W4:Y:S02]  /*39e0*/  SYNCS.PHASECHK.TRANS64.TRYWAIT P0, [UR6], R2 ;  /* 0x00000002ff0075a7 */ /* 0x000f240008001106 */
[----:B--2-4-:R-:W-:Y:S05]  /*39f0*/  @!P0 BRA `(.L_x_62) ;  /* 0x0000003c00648947 */ /* 0x014fea0003800000 */
.L_x_141:
[----:B-1----:R-:W-:-:S04]  /*3a00*/  UIADD3 UR7, UPT, UPT, UR15, 0x1, URZ ;  /* 0x000000010f077890 */ /* 0x002fc8000fffe0ff */
[----:B------:R-:W-:-:S04]  /*3a10*/  UISETP.NE.AND UP0, UPT, UR7, 0x4, UPT ;  /* 0x000000040700788c */ /* 0x000fc8000bf05270 */
[----:B------:R-:W-:Y:S02]  /*3a20*/  USEL UR8, URZ, 0x1, UP0 ;  /* 0x00000001ff087887 */ /* 0x000fe40008000000 */
[----:B------:R-:W-:-:S04]  /*3a30*/  USEL UR7, UR7, URZ, UP0 ;  /* 0x000000ff07077287 */ /* 0x000fc80008000000 */
[----:B------:R-:W-:Y:S01]  /*3a40*/  ULEA UR6, UR7, UR5, 0x3 ;  /* 0x0000000507067291 */ /* 0x000fe2000f8e18ff */
[----:B--2---:R-:W-:-:S04]  /*3a50*/  LOP3.LUT R2, R11, UR8, RZ, 0x3c, !PT ;  /* 0x000000080b027c12 */ /* 0x004fc8000f8e3cff */
[----:B------:R-:W-:-:S04]  /*3a60*/  SHF.L.U32 R3, R2, 0x1f, RZ ;  /* 0x0000001f02037819 */ /* 0x000fc800000006ff */
[----:B------:R-:W1:Y:S02]  /*3a70*/  SYNCS.PHASECHK.TRANS64.TRYWAIT P0, [UR6], R3 ;  /* 0x00000003ff0075a7 */ /* 0x000e640008001106 */
[----:B-1----:R-:W-:Y:S05]  /*3a80*/  @!P0 BRA `(.L_x_63) ;  /* 0x0000003c00588947 */ /* 0x002fea0003800000 */
.L_x_143:
        /* <DEDUP_REMOVED lines=9> */
.L_x_145:
[----:B------:R-:W-:-:S04]  /*3b20*/  UIADD3 UR7, UPT, UPT, UR7, 0x1, URZ ;  /* 0x0000000107077890 */ /* 0x000fc8000fffe0ff */
[----:B------:R-:W-:-:S04]  /*3b30*/  UISETP.NE.AND UP0, UPT, UR7, 0x4, UPT ;  /* 0x000000040700788c */ /* 0x000fc8000bf05270 */
[----:B------:R-:W-:Y:S02]  /*3b40*/  USEL UR6, URZ, 0x1, UP0 ;  /* 0x00000001ff067887 */ /* 0x000fe40008000000 */
[----:B------:R-:W-:-:S04]  /*3b50*/  USEL UR7, UR7, URZ, UP0 ;  /* 0x000000ff07077287 */ /* 0x000fc80008000000 */
[----:B------:R-:W-:Y:S01]  /*3b60*/  ULEA UR7, UR7, UR5, 0x3 ;  /* 0x0000000507077291 */ /* 0x000fe2000f8e18ff */
[----:B------:R-:W-:-:S04]  /*3b70*/  LOP3.LUT R2, R2, UR6, RZ, 0x3c, !PT ;  /* 0x0000000602027c12 */ /* 0x000fc8000f8e3cff */
[----:B------:R-:W-:-:S04]  /*3b80*/  SHF.L.U32 R2, R2, 0x1f, RZ ;  /* 0x0000001f02027819 */ /* 0x000fc800000006ff */
[----:B------:R-:W2:Y:S02]  /*3b90*/  SYNCS.PHASECHK.TRANS64.TRYWAIT P0, [UR7], R2 ;  /* 0x00000002ff0075a7 */ /* 0x000ea40008001107 */
[----:B--2---:R-:W-:Y:S05]  /*3ba0*/  @!P0 BRA `(.L_x_65) ;  /* 0x0000003c00408947 */ /* 0x004fea0003800000 */
.L_x_147:
[----:B------:R-:W-:Y:S01]  /*3bb0*/  NOP ;  /* 0x0000000000007918 */ /* 0x000fe20000000000 */
[----:B-1----:R-:W1:Y:S01]  /*3bc0*/  LDS R0, [UR4+0x14] ;  /* 0x00001404ff007984 */ /* 0x002e620008000800 */
[----:B------:R-:W-:Y:S01]  /*3bd0*/  ULOP3.LUT UR6, UR16, 0xffff, URZ, 0xc0, !UPT ;  /* 0x0000ffff10067892 */ /* 0x000fe2000f8ec0ff */
[----:B------:R-:W-:Y:S01]  /*3be0*/  UMOV UR8, 0xffff ;  /* 0x0000ffff00087882 */ /* 0x000fe20000000000 */
[----:B------:R-:W-:Y:S02]  /*3bf0*/  UMOV UR5, 0x1 ;  /* 0x0000000100057882 */ /* 0x000fe40000000000 */
[----:B------:R-:W-:-:S04]  /*3c00*/  USHF.R.U32.HI UR6, URZ, 0x5, UR6 ;  /* 0x00000005ff067899 */ /* 0x000fc80008011606 */
[----:B------:R-:W-:Y:S02]  /*3c10*/  USHF.L.U32 UR8, UR8, UR6, URZ ;  /* 0x0000000608087299 */ /* 0x000fe400080006ff */
[----:B------:R-:W-:-:S04]  /*3c20*/  USHF.L.U32 UR5, UR5, UR6, URZ ;  /* 0x0000000605057299 */ /* 0x000fc800080006ff */
[----:B-1----:R-:W-:-:S04]  /*3c30*/  LOP3.LUT R0, R0, UR8, RZ, 0xc0, !PT ;  /* 0x0000000800007c12 */ /* 0x002fc8000f8ec0ff */
[----:B------:R-:W-:-:S13]  /*3c40*/  ISETP.NE.AND P0, PT, R0, UR8, PT ;  /* 0x0000000800007c0c */ /* 0x000fda000bf05270 */
[----:B------:R-:W-:Y:S05]  /*3c50*/  @P0 BRA `(.L_x_66) ;  /* 0x0000000000580947 */ /* 0x000fea0003800000 */
[----:B------:R-:W1:Y:S02]  /*3c60*/  LDS R0, [UR4+0x18] ;  /* 0x00001804ff007984 */ /* 0x000e640008000800 */
[----:B-1----:R-:W-:-:S04]  /*3c70*/  LOP3.LUT R0, R0, UR5, RZ, 0xc0, !PT ;  /* 0x0000000500007c12 */ /* 0x002fc8000f8ec0ff */
[----:B------:R-:W-:-:S13]  /*3c80*/  ISETP.NE.AND P0, PT, R0, UR5, PT ;  /* 0x0000000500007c0c */ /* 0x000fda000bf05270 */
[----:B------:R-:W-:Y:S05]  /*3c90*/  @P0 BRA `(.L_x_67) ;  /* 0x00000000003c0947 */ /* 0x000fea0003800000 */
[----:B------:R-:W1:Y:S01]  /*3ca0*/  S2R R2, SR_LANEID ;  /* 0x0000000000027919 */ /* 0x000e620000000000 */
[----:B------:R-:W-:Y:S01]  /*3cb0*/  ULOP3.LUT UR8, URZ, UR8, URZ, 0x33, !UPT ;  /* 0x00000008ff087292 */ /* 0x000fe2000f8e33ff */
[----:B------:R-:W-:Y:S02]  /*3cc0*/  VOTEU.ANY UR7, UPT, PT ;  /* 0x0000000000077886 */ /* 0x000fe400038e0100 */
[----:B------:R-:W-:-:S03]  /*3cd0*/  UFLO.U32 UR7, UR7 ;  /* 0x00000007000772bd */ /* 0x000fc600080e0000 */
[----:B------:R-:W-:-:S04]  /*3ce0*/  IMAD.U32 R0, RZ, RZ, UR8 ;  /* 0x00000008ff007e24 */ /* 0x000fc8000f8e00ff */
[----:B------:R2:W4:Y:S02]  /*3cf0*/  REDUX UR6, R0 ;  /* 0x00000000000673c4 */ /* 0x0005240000000000 */
[----:B------:R1:W-:Y:S02]  /*3d00*/  UTCATOMSWS.AND URZ, UR8 ;  /* 0x0000000800ff79e3 */ /* 0x0003e40008000000 */
[----:B-1----:R-:W-:Y:S02]  /*3d10*/  ISETP.EQ.U32.AND P0, PT, R2, UR7, PT ;  /* 0x0000000702007c0c */ /* 0x002fe4000bf02070 */
[----:B--2---:R-:W-:Y:S02]  /*3d20*/  LOP3.LUT R0, RZ, UR5, RZ, 0x33, !PT ;  /* 0x00000005ff007c12 */ /* 0x004fe4000f8e33ff */
[----:B----4-:R-:W-:Y:S02]  /*3d30*/  MOV R2, UR6 ;  /* 0x0000000600027c02 */ /* 0x010fe40008000f00 */
[----:B------:R-:W1:Y:S07]  /*3d40*/  REDUX UR5, R0 ;  /* 0x00000000000573c4 */ /* 0x000e6e0000000000 */
[----:B------:R2:W-:Y:S01]  /*3d50*/  @P0 ATOMS.AND RZ, [UR4+0x14], R2 ;  /* 0x00001402ffff098c */ /* 0x0005e2000a800004 */
[----:B-1----:R-:W-:-:S05]  /*3d60*/  IMAD.U32 R0, RZ, RZ, UR5 ;  /* 0x00000005ff007e24 */ /* 0x002fca000f8e00ff */
[----:B------:R2:W-:Y:S01]  /*3d70*/  @P0 ATOMS.AND RZ, [UR4+0x18], R0 ;  /* 0x00001800ffff098c */ /* 0x0005e2000a800004 */
[----:B------:R-:W-:Y:S05]  /*3d80*/  BRA `(.L_x_68) ;  /* 0x0000000000147947 */ /* 0x000fea0003800000 */
.L_x_67:
[----:B------:R-:W-:Y:S02]  /*3d90*/  MOV R2, 0x3db0 ;  /* 0x00003db000027802 */ /* 0x000fe40000000f00 */
[----:B---3-5:R-:W-:Y:S05]  /*3da0*/  CALL.REL.NOINC `($__internal_0_$__cuda_sm10x_tcgen05_guardrail_trap_col_being_dealloced_not_returned_by_alloc) ;  /* 0x0000003c00b47944 */ /* 0x028fea0003c00000 */
[----:B------:R-:W-:Y:S05]  /*3db0*/  BRA `(.L_x_68) ;  /* 0x0000000000087947 */ /* 0x000fea0003800000 */
.L_x_66:
[----:B------:R-:W-:Y:S02]  /*3dc0*/  MOV R2, 0x3de0 ;  /* 0x00003de000027802 */ /* 0x000fe40000000f00 */
[----:B---3-5:R-:W-:Y:S05]  /*3dd0*/  CALL.REL.NOINC `($__internal_2_$__cuda_sm10x_tcgen05_guardrail_trap_unallocated_columns_being_dealloced) ;  /* 0x0000003c00c07944 */ /* 0x028fea0003c00000 */
.L_x_68:
[----:B------:R-:W-:Y:S01]  /*3de0*/  NOP ;  /* 0x0000000000007918 */ /* 0x000fe20000000000 */
[----:B------:R-:W-:Y:S05]  /*3df0*/  EXIT ;  /* 0x000000000000794d */ /* 0x000fea0003800000 */
.L_x_50:
[----:B------:R-:W-:-:S09]  /*3e00*/  UISETP.NE.OR UP2, UPT, UR8, 0x3, !UP2 ;  /* 0x000000030800788c */ /* 0x000fd2000d745670 */
[----:B------:R-:W-:Y:S05]  /*3e10*/  BRA.U UP2, `(.L_x_69) ;  /* 0x0000000d02ac7547 */ /* 0x000fea000b800000 */
[----:B------:R-:W1:Y:S01]  /*3e20*/  LDC R0, c[0x0][0xb30] ;  /* 0x0002cc00ff007b82 */ /* 0x000e620000000800 */
[----:B------:R-:W2:Y:S01]  /*3e30*/  LDCU.64 UR8, c[0x0][0x888] ;  /* 0x00011100ff0877ac */ /* 0x000ea20008000a00 */
[----:B------:R-:W-:Y:S01]  /*3e40*/  IMAD.MOV.U32 R32, RZ, RZ, 0x1 ;  /* 0x00000001ff207424 */ /* 0x000fe200078e00ff */
[----:B------:R-:W-:Y:S01]  /*3e50*/  CS2R R28, SRZ ;  /* 0x00000000001c7805 */ /* 0x000fe2000001ff00 */
[----:B------:R-:W-:Y:S01]  /*3e60*/  IMAD.MOV.U32 R25, RZ, RZ, 0x1000 ;  /* 0x00001000ff197424 */ /* 0x000fe200078e00ff */
[----:B------:R-:W4:Y:S03]  /*3e70*/  LDCU.64 UR4, c[0x0][0x890] ;  /* 0x00011200ff0477ac */ /* 0x000f260008000a00 */
[----:B------:R-:W3:Y:S01]  /*3e80*/  LDC R24, c[0x0][0x370] ;  /* 0x0000dc00ff187b82 */ /* 0x000ee20000000800 */
[----:B------:R-:W-:Y:S01]  /*3e90*/  UMOV UR7, 0x400 ;  /* 0x0000040000077882 */ /* 0x000fe20000000000 */
[----:B------:R-:W-:-:S02]  /*3ea0*/  UPLOP3.LUT UP1, UPT, UPT, UPT, UPT, 0x40, 0x4 ;  /* 0x000000000004789c */ /* 0x000fc40003f2e870 */
[----:B------:R-:W-:Y:S01]  /*3eb0*/  ULEA UR7, UR37, UR7, 0x18 ;  /* 0x0000000725077291 */ /* 0x000fe2000f8ec0ff */
[----:B------:R-:W-:-:S03]  /*3ec0*/  UMOV UR13, URZ ;  /* 0x000000ff000d7c82 */ /* 0x000fc60008000000 */
[----:B------:R-:W3:Y:S01]  /*3ed0*/  LDC R3, c[0x0][0xb0c] ;  /* 0x0002c300ff037b82 */ /* 0x000ee20000000800 */
[----:B--2---:R-:W-:Y:S02]  /*3ee0*/  UISETP.NE.U32.AND UP3, UPT, UR8, URZ, UPT ;  /* 0x000000ff0800728c */ /* 0x004fe4000bf65070 */
[----:B----4-:R-:W-:-:S05]  /*3ef0*/  UISETP.NE.U32.AND UP4, UPT, UR4, URZ, UPT ;  /* 0x000000ff0400728c */ /* 0x010fca000bf85070 */
[----:B------:R-:W2:Y:S01]  /*3f00*/  LDC R22, c[0x0][0xb20] ;  /* 0x0002c800ff167b82 */ /* 0x000ea20000000800 */
[----:B-1----:R-:W-:Y:S01]  /*3f10*/  ISETP.NE.AND P1, PT, R0, 0x1, PT ;  /* 0x000000010000780c */ /* 0x002fe20003f25270 */
[----:B------:R-:W-:Y:S02]  /*3f20*/  UISETP.NE.AND.EX UP3, UPT, UR9, URZ, UPT, UP3 ;  /* 0x000000ff0900728c */ /* 0x000fe4000bf65330 */
[----:B------:R-:W-:-:S04]  /*3f30*/  UISETP.NE.AND.EX UP4, UPT, UR5, URZ, UPT, UP4 ;  /* 0x000000ff0500728c */ /* 0x000fc8000bf85340 */
[----:B------:R-:W1:Y:S08]  /*3f40*/  LDC.64 R30, c[0x0][0x348] ;  /* 0x0000d200ff1e7b82 */ /* 0x000e700000000a00 */
[----:B------:R-:W4:Y:S08]  /*3f50*/  LDC.64 R14, c[0x0][0xb10] ;  /* 0x0002c400ff0e7b82 */ /* 0x000f300000000a00 */
[----:B------:R-:W1:Y:S08]  /*3f60*/  LDC.64 R6, c[0x0][0xb18] ;  /* 0x0002c600ff067b82 */ /* 0x000e700000000a00 */
[----:B------:R-:W1:Y:S08]  /*3f70*/  LDC.64 R4, c[0x0][0xb28] ;  /* 0x0002ca00ff047b82 */ /* 0x000e700000000a00 */
[----:B--23--:R-:W1:Y:S02]  /*3f80*/  LDC R23, c[0x0][0x374] ;  /* 0x0000dd00ff177b82 */ /* 0x00ce640000000800 */
.L_x_78:
[C---:B------:R-:W-:Y:S02]  /*3f90*/  LEA R0, R29.reuse, UR7, 0x3 ;  /* 0x000000071d007c11 */ /* 0x040fe4000f8e18ff */
[----:B------:R-:W-:Y:S02]  /*3fa0*/  SHF.L.U32 R2, R28, 0x1f, RZ ;  /* 0x0000001f1c027819 */ /* 0x000fe400000006ff */
[----:B------:R-:W-:Y:S02]  /*3fb0*/  LEA R16, R29, UR7, 0x4 ;  /* 0x000000071d107c11 */ /* 0x000fe4000f8e20ff */
[----:B--2---:R-:W2:Y:S02]  /*3fc0*/  SYNCS.PHASECHK.TRANS64.TRYWAIT P0, [R0+URZ+0xa0], R2 ;  /* 0x0000a002000075a7 */ /* 0x004ea400080011ff */
[----:B--2---:R-:W-:Y:S05]  /*3fd0*/  @!P0 BRA `(.L_x_70) ;  /* 0x00000038004c8947 */ /* 0x004fea0003800000 */
.L_x_148:
[----:B------:R-:W-:Y:S01]  /*3fe0*/  ISETP.GE.AND P0, PT, R26, 0x1, PT ;  /* 0x000000011a00780c */ /* 0x000fe20003f06270 */
[----:B------:R-:W3:Y:S01]  /*3ff0*/  LDS.128 R16, [R16+0x130] ;  /* 0x0001300010107984 */ /* 0x000ee20000000c00 */
[----:B--2---:R-:W-:Y:S01]  /*4000*/  VIADD R0, R0, 0xb0 ;  /* 0x000000b000007836 */ /* 0x004fe20000000000 */
[----:B------:R-:W-:Y:S01]  /*4010*/  @!PT LDS RZ, [RZ] ;  /* 0x00000000fffff984 */ /* 0x000fe20000000800 */
[----:B------:R-:W-:Y:S01]  /*4020*/  @!PT LDS RZ, [RZ] ;  /* 0x00000000fffff984 */ /* 0x000fe20000000800 */
[----:B------:R-:W-:Y:S01]  /*4030*/  @!PT LDS RZ, [RZ] ;  /* 0x00000000fffff984 */ /* 0x000fe20000000800 */
[----:B------:R-:W-:Y:S01]  /*4040*/  @!PT LDS RZ, [RZ] ;  /* 0x00000000fffff984 */ /* 0x000fe20000000800 */
[----:B------:R2:W-:Y:S06]  /*4050*/  MEMBAR.ALL.CTA ;  /* 0x0000000000007992 */ /* 0x0005ec0000008000 */
[----:B--2---:R-:W2:Y:S01]  /*4060*/  FENCE.VIEW.ASYNC.S ;  /* 0x00000000000073c6 */ /* 0x004ea20000000000 */
[----:B------:R-:W-:Y:S04]  /*4070*/  PRMT R0, RZ, 0x654, R0 ;  /* 0x00000654ff007816 */ /* 0x000fe80000000000 */
[----:B--2---:R2:W-:Y:S01]  /*4080*/  SYNCS.ARRIVE.TRANS64.RED.A1T0 RZ, [R0+URZ], RZ ;  /* 0x000000ff00ff79a7 */ /* 0x0045e200081004ff */
[----:B---3--:R-:W-:Y:S11]  /*4090*/  LOP3.LUT P3, RZ, R18, 0x1, RZ, 0xc0, !PT ;  /* 0x0000000112ff7812 */ /* 0x008ff6000786c0ff */
[----:B------:R-:W-:Y:S02]  /*40a0*/  @!UPT UIADD3 URZ, UPT, UPT, URZ, URZ, URZ ;  /* 0x000000fffffff290 */ /* 0x000fe4000fffe0ff */
[----:B------:R-:W-:Y:S02]  /*40b0*/  @P3 MOV R11, R16 ;  /* 0x00000010000b3202 */ /* 0x000fe40000000f00 */
[----:B------:R-:W-:Y:S01]  /*40c0*/  @P3 LOP3.LUT R10, R17, 0xffff, RZ, 0xc0, !PT ;  /* 0x0000ffff110a3812 */ /* 0x000fe200078ec0ff */
[----:B--2---:R-:W-:Y:S06]  /*40d0*/  @!P0 BRA `(.L_x_71) ;  /* 0x0000000000a48947 */ /* 0x004fec0003800000 */
[-C--:B-1----:R-:W-:Y:S01]  /*40e0*/  IMAD.HI.U32 R0, R23, R7.reuse, RZ ;  /* 0x0000000717007227 */ /* 0x082fe200078e00ff */
[----:B------:R-:W-:Y:S02]  /*40f0*/  ISETP.NE.AND P0, PT, R6, 0x1, PT ;  /* 0x000000010600780c */ /* 0x000fe40003f05270 */
[----:B------:R-:W-:Y:S01]  /*4100*/  ISETP.NE.AND P2, PT, R26, 0x1, PT ;  /* 0x000000011a00780c */ /* 0x000fe20003f45270 */
[----:B----4-:R-:W-:Y:S01]  /*4110*/  IMAD.HI.U32 R9, R24, R14, RZ ;  /* 0x0000000e18097227 */ /* 0x010fe200078e00ff */
[----:B------:R-:W-:Y:S02]  /*4120*/  SHF.R.U32.HI R0, RZ, R22, R0 ;  /* 0x00000016ff007219 */ /* 0x000fe40000011600 */
[----:B------:R-:W-:Y:S01]  /*4130*/  ISETP.NE.AND P4, PT, R3, 0x1, PT ;  /* 0x000000010300780c */ /* 0x000fe20003f85270 */
[----:B------:R-:W-:Y:S01]  /*4140*/  IMAD.HI.U32 R13, R10, R7, RZ ;  /* 0x000000070a0d7227 */ /* 0x000fe200078e00ff */
[----:B------:R-:W-:Y:S02]  /*4150*/  SHF.R.U32.HI R9, RZ, R15, R9 ;  /* 0x0000000fff097219 */ /* 0x000fe40000011609 */
[----:B------:R-:W-:Y:S01]  /*4160*/  SEL R0, R23, R0, !P0 ;  /* 0x0000000017007207 */ /* 0x000fe20004000000 */
[----:B------:R-:W-:Y:S01]  /*4170*/  IMAD.HI.U32 R12, R11, R14, RZ ;  /* 0x0000000e0b0c7227 */ /* 0x000fe200078e00ff */
[----:B------:R-:W-:Y:S03]  /*4180*/  SEL R9, R24, R9, !P4 ;  /* 0x0000000918097207 */ /* 0x000fe60006000000 */
[-C--:B------:R-:W-:Y:S01]  /*4190*/  IMAD.HI.U32 R8, R0, R4.reuse, RZ ;  /* 0x0000000400087227 */ /* 0x080fe200078e00ff */
[----:B------:R-:W-:Y:S03]  /*41a0*/  SHF.R.U32.HI R12, RZ, R15, R12 ;  /* 0x0000000fff0c7219 */ /* 0x000fe6000001160c */
[----:B------:R-:W-:Y:S01]  /*41b0*/  IMAD.HI.U32 R2, R9, R4, RZ ;  /* 0x0000000409027227 */ /* 0x000fe200078e00ff */
[-C--:B------:R-:W-:Y:S02]  /*41c0*/  @P2 SHF.R.U32.HI R0, RZ, R5.reuse, R8 ;  /* 0x00000005ff002219 */ /* 0x080fe40000011608 */
[----:B------:R-:W-:Y:S02]  /*41d0*/  SHF.R.U32.HI R8, RZ, R22, R13 ;  /* 0x00000016ff087219 */ /* 0x000fe4000001160d */
[----:B------:R-:W-:Y:S01]  /*41e0*/  @P2 SHF.R.U32.HI R9, RZ, R5, R2 ;  /* 0x00000005ff092219 */ /* 0x000fe20000011602 */
[----:B------:R-:W-:Y:S01]  /*41f0*/  IMAD R0, R26, R0, RZ ;  /* 0x000000001a007224 */ /* 0x000fe200078e02ff */
[----:B------:R-:W-:Y:S02]  /*4200*/  SEL R8, R10, R8, !P0 ;  /* 0x000000080a087207 */ /* 0x000fe40004000000 */
[----:B------:R-:W-:Y:S01]  /*4210*/  SEL R2, R11, R12, !P4 ;  /* 0x0000000c0b027207 */ /* 0x000fe20006000000 */
[----:B------:R-:W-:Y:S01]  /*4220*/  IMAD R12, R26, R9, RZ ;  /* 0x000000091a0c7224 */ /* 0x000fe200078e02ff */
[C---:B------:R-:W-:Y:S01]  /*4230*/  ISETP.GE.AND P0, PT, R8.reuse, R0, PT ;  /* 0x000000000800720c */ /* 0x040fe20003f06270 */
[----:B------:R-:W-:Y:S03]  /*4240*/  IMAD.HI.U32 R0, R8, R4, RZ ;  /* 0x0000000408007227 */ /* 0x000fe600078e00ff */
[----:B------:R-:W-:Y:S02]  /*4250*/  ISETP.GE.OR P0, PT, R2, R12, P0 ;  /* 0x0000000c0200720c */ /* 0x000fe40000706670 */
[-C--:B------:R-:W-:Y:S04]  /*4260*/  SHF.R.U32.HI R0, RZ, R5.reuse, R0 ;  /* 0x00000005ff007219 */ /* 0x080fe80000011600 */
[----:B------:R-:W-:Y:S05]  /*4270*/  SEL R13, R8, R0, !P2 ;  /* 0x00000000080d7207 */ /* 0x000fea0005000000 */
[----:B------:R-:W-:Y:S02]  /*4280*/  IMAD.MOV R12, RZ, RZ, -R13 ;  /* 0x000000ffff0c7224 */ /* 0x000fe400078e0a0d */
[----:B------:R-:W-:Y:S04]  /*4290*/  @!P0 IMAD.HI.U32 R0, R2, R4, RZ ;  /* 0x0000000402008227 */ /* 0x000fe800078e00ff */
[----:B------:R-:W-:Y:S01]  /*42a0*/  IMAD R12, R26, R12, R8 ;  /* 0x0000000c1a0c7224 */ /* 0x000fe200078e0208 */
[----:B------:R-:W-:Y:S04]  /*42b0*/  @!P0 SHF.R.U32.HI R0, RZ, R5, R0 ;  /* 0x00000005ff008219 */ /* 0x000fe80000011600 */
[----:B------:R-:W-:Y:S04]  /*42c0*/  @!P0 SEL R0, R2, R0, !P2 ;  /* 0x0000000002008207 */ /* 0x000fe80005000000 */
[----:B------:R-:W-:Y:S01]  /*42d0*/  @!P0 IADD3 R13, PT, PT, R13, -R0, RZ ;  /* 0x800000000d0d8210 */ /* 0x000fe20007ffe0ff */
[----:B------:R-:W-:Y:S01]  /*42e0*/  @!P0 IMAD R0, R9, R12, R0 ;  /* 0x0000000c09008224 */ /* 0x000fe200078e0200 */
[----:B------:R-:W-:Y:S01]  /*42f0*/  IADD3 R9, PT, PT, -R8, RZ, RZ ;  /* 0x000000ff08097210 */ /* 0x000fe20007ffe1ff */
[--C-:B------:R-:W-:Y:S02]  /*4300*/  IMAD.MOV R12, RZ, RZ, -R2.reuse ;  /* 0x000000ffff0c7224 */ /* 0x100fe400078e0a02 */
[----:B------:R-:W-:Y:S02]  /*4310*/  @!P0 IMAD R8, R13, R26, R2 ;  /* 0x0000001a0d088224 */ /* 0x000fe400078e0202 */
[----:B------:R-:W-:Y:S02]  /*4320*/  @!P0 IMAD.MOV.U32 R2, RZ, RZ, R0 ;  /* 0x000000ffff028224 */ /* 0x000fe400078e0000 */
[----:B------:R-:W-:Y:S02]  /*4330*/  IMAD R11, R3, R12, R11 ;  /* 0x0000000c030b7224 */ /* 0x000fe400078e020b */
[----:B------:R-:W-:Y:S02]  /*4340*/  IMAD R10, R6, R9, R10 ;  /* 0x00000009060a7224 */ /* 0x000fe400078e020a */
[----:B------:R-:W-:Y:S02]  /*4350*/  IMAD R11, R2, R3, R11 ;  /* 0x00000003020b7224 */ /* 0x000fe400078e020b */
[----:B------:R-:W-:Y:S02]  /*4360*/  IMAD R10, R8, R6, R10 ;  /* 0x00000006080a7224 */ /* 0x000fe400078e020a */
.L_x_71:
[----:B------:R-:W-:Y:S05]  /*4370*/  BRA.U UP1, `(.L_x_72) ;  /* 0x0000000101107547 */ /* 0x000fea000b800000 */
[----:B------:R-:W-:Y:S04]  /*4380*/  MOV R2, UR6 ;  /* 0x0000000600027c02 */ /* 0x000fe80008000f00 */
[----:B------:R-:W-:Y:S04]  /*4390*/  SHF.L.U32 R2, R2, 0x1f, RZ ;  /* 0x0000001f02027819 */ /* 0x000fe800000006ff */
[----:B------:R-:W2:Y:S02]  /*43a0*/  SYNCS.PHASECHK.TRANS64.TRYWAIT P0, [UR7+0x98], R2 ;  /* 0x00009802ff0075a7 */ /* 0x000ea40008001107 */
[----:B--2---:R-:W-:Y:S05]  /*43b0*/  @!P0 BRA `(.L_x_73) ;  /* 0x0000003400688947 */ /* 0x004fea0003800000 */
.L_x_72:
[----:B------:R-:W-:Y:S02]  /*43c0*/  R2UR UR11, R21 ;  /* 0x00000000150b72ca */ /* 0x000fe400000e0000 */
[----:B------:R-:W-:Y:S02]  /*43d0*/  R2UR UR10, R20 ;  /* 0x00000000140a72ca */ /* 0x000fe400000e0000 */
[----:B------:R-:W-:Y:S04]  /*43e0*/  ISETP.NE.U32.AND P2, PT, RZ, UR4, PT ;  /* 0x00000004ff007c0c */ /* 0x000fe8000bf45070 */
[----:B------:R-:W-:Y:S05]  /*43f0*/  ISETP.NE.AND.EX P2, PT, RZ, UR5, PT, P2 ;  /* 0x00000005ff007c0c */ /* 0x000fea000bf45320 */
[----:B------:R-:W-:Y:S02]  /*4400*/  USHF.L.U32 UR11, UR11, 0x6, URZ ;  /* 0x000000060b0b7899 */ /* 0x000fe400080006ff */
[----:B------:R-:W-:Y:S01]  /*4410*/  USHF.L.U32 UR10, UR10, 0x6, URZ ;  /* 0x000000060a0a7899 */ /* 0x000fe200080006ff */
[----:B------:R-:W-:Y:S11]  /*4420*/  BRA.U !UP4, `(.L_x_74) ;  /* 0x000000010c347547 */ /* 0x000ff6000b800000 */
[----:B------:R-:W-:Y:S01]  /*4430*/  UPLOP3.LUT UP0, UPT, UPT, UPT, UP3, 0x80, 0x8 ;  /* 0x000000000008789c */ /* 0x000fe20003f0f030 */
[----:B--2---:R-:W-:Y:S02]  /*4440*/  HFMA2 R0, -RZ, RZ, 0, 5.9604644775390625e-08 ;  /* 0x00000001ff007431 */ /* 0x004fe400000001ff */
[----:B------:R-:W-:Y:S03]  /*4450*/  IMAD.MOV.U32 R60, RZ, RZ, 0x1 ;  /* 0x00000001ff3c7424 */ /* 0x000fe600078e00ff */
[----:B------:R-:W-:Y:S05]  /*4460*/  PLOP3.LUT P0, PT, PT, PT, UP0, 0x80, 0x8 ;  /* 0x000000000008781c */ /* 0x000fea0003f0f008 */
[----:B------:R-:W2:Y:S01]  /*4470*/  @UP0 LDCU.64 UR14, c[0x0][0x888] ;  /* 0x00011100ff0e07ac */ /* 0x000ea20008000a00 */
[----:B------:R-:W-:Y:S07]  /*4480*/  @UP0 UIMAD UR8, UR36, UR4, URZ ;  /* 0x00000004240802a4 */ /* 0x000fee000f8e02ff */
[----:B------:R-:W-:Y:S01]  /*4490*/  @!P0 PRMT R60, R0, 0x7610, R60 ;  /* 0x00007610003c8816 */ /* 0x000fe2000000003c */
[----:B--2---:R-:W-:Y:S03]  /*44a0*/  @UP0 UIMAD.WIDE UR14, UR8, 0x4, UR14 ;  /* 0x00000004080e08a5 */ /* 0x004fe6000f8e020e */
[----:B------:R-:W2:Y:S03]  /*44b0*/  @!UP0 LDCU UR8, c[0x0][0x880] ;  /* 0x00011000ff0887ac */ /* 0x000ea60008000800 */
[----:B------:R-:W-:Y:S01]  /*44c0*/  IMAD.U32 R8, RZ, RZ, UR14 ;  /* 0x0000000eff087e24 */ /* 0x000fe2000f8e00ff */
[----:B------:R-:W-:Y:S05]  /*44d0*/  MOV R9, UR15 ;  /* 0x0000000f00097c02 */ /* 0x000fea0008000f00 */
[----:B-----5:R3:W5:Y:S02]  /*44e0*/  @P0 LDG.E R35, desc[UR46][R8.64] ;  /* 0x0000002e08230981 */ /* 0x020764000c1e1900 */
[----:B--23--:R-:W-:Y:S07]  /*44f0*/  @!P0 IMAD.U32 R35, RZ, RZ, UR8 ;  /* 0x00000008ff238e24 */ /* 0x00cfee000f8e00ff */
.L_x_74:
[----:B-----5:R-:W-:Y:S01]  /*4500*/  @!P2 FSETP.EQ.AND P0, PT, R35, RZ, PT ;  /* 0x000000ff2300a20b */ /* 0x020fe20003f02000 */
[----:B------:R-:W-:Y:S01]  /*4510*/  @!UPT UIADD3 URZ, UPT, UPT, URZ, URZ, URZ ;  /* 0x000000fffffff290 */ /* 0x000fe2000fffe0ff */
[----:B------:R-:W-:Y:S11]  /*4520*/  @!P2 BRA `(.L_x_75) ;  /* 0x000000000014a947 */ /* 0x000ff60003800000 */
[----:B------:R-:W-:Y:S02]  /*4530*/  LOP3.LUT P2, RZ, R60, 0xff, RZ, 0xc0, !PT ;  /* 0x000000ff3cff7812 */ /* 0x000fe4000784c0ff */
[----:B------:R-:W-:Y:S04]  /*4540*/  PLOP3.LUT P0, PT, PT, PT, UP0, 0x80, 0x8 ;  /* 0x000000000008781c */ /* 0x000fe80003f0f008 */
[----:B------:R-:W-:Y:S07]  /*4550*/  PLOP3.LUT P0, PT, P0, PT, PT, 0x8, 0x80 ;  /* 0x000000000080781c */ /* 0x000fee000070e170 */
[----:B------:R-:W-:Y:S11]  /*4560*/  @P2 FSETP.EQ.AND P0, PT, R35, RZ, PT ;  /* 0x000000ff2300220b */ /* 0x000ff60003f02000 */
[----:B------:R-:W-:Y:S02]  /*4570*/  @!UPT UIADD3 URZ, UPT, UPT, URZ, URZ, URZ ;  /* 0x000000fffffff290 */ /* 0x000fe4000fffe0ff */
.L_x_75:
[----:B------:R-:W-:Y:S01]  /*4580*/  ULEA UR15, UR13, UR7, 0x3 ;  /* 0x000000070d0f7291 */ /* 0x000fe2000f8e18ff */
[----:B------:R-:W-:Y:S02]  /*4590*/  SHF.L.U32 R9, R32, 0x1f, RZ ;  /* 0x0000001f20097819 */ /* 0x000fe400000006ff */
[----:B------:R-:W-:Y:S04]  /*45a0*/  ELECT P4, URZ, PT ;  /* 0x0000000000ff782f */ /* 0x000fe80003880000 */
[----:B------:R-:W-:Y:S02]  /*45b0*/  PLOP3.LUT P4, PT, P0, P4, PT, 0xf2, 0x2f ;  /* 0x00000000002f781c */ /* 0x000fe40000789e72 */
[----:B------:R-:W3:Y:S11]  /*45c0*/  SYNCS.PHASECHK.TRANS64.TRYWAIT P2, [UR15+0x78], R9 ;  /* 0x00007809ff0075a7 */ /* 0x000ef6000804110f */
[----:B-1----:R-:W-:Y:S05]  /*45d0*/  @!P4 IADD3 R8, P0, PT, R30, 0x580, RZ ;  /* 0x000005801e08c810 */ /* 0x002fea0007f1e0ff */
[----:B--2---:R-:W-:Y:S01]  /*45e0*/  @!P4 IMAD.X R2, RZ, RZ, R31, P0 ;  /* 0x000000ffff02c224 */ /* 0x004fe200000e061f */
[----:B---3--:R-:W-:Y:S07]  /*45f0*/  @!P2 BRA `(.L_x_76) ;  /* 0x0000003000f0a947 */ /* 0x008fee0003800000 */
.L_x_151:
[----:B------:R-:W2:Y:S01]  /*4600*/  LDC.64 R12, c[0x0][0xb18] ;  /* 0x0002c600ff0c7b82 */ /* 0x000ea20000000a00 */
[----:B------:R-:W-:Y:S01]  /*4610*/  @!P4 R2UR UR8, R2 ;  /* 0x000000000208c2ca */ /* 0x000fe200000e0000 */
[----:B------:R-:W-:Y:S01]  /*4620*/  VOTEU.ALL UP2, P4 ;  /* 0x0000000000ff7886 */ /* 0x000fe20002040000 */
[----:B------:R-:W-:Y:S01]  /*4630*/  @!P4 R2UR UR9, R8 ;  /* 0x000000000809c2ca */ /* 0x000fe200000e0000 */
[----:B------:R-:W-:Y:S01]  /*4640*/  VOTEU.ALL UP1, P4 ;  /* 0x0000000000ff7886 */ /* 0x000fe20002020000 */
[----:B-1----:R-:W-:Y:S03]  /*4650*/  @!P4 IMAD.MOV.U32 R0, RZ, RZ, 0x1000 ;  /* 0x00001000ff00c424 */ /* 0x002fe600078e00ff */
[----:B------:R-:W1:Y:S01]  /*4660*/  @!P1 LDC R2, c[0x0][0xb0c] ;  /* 0x0002c300ff029b82 */ /* 0x000e620000000800 */
[----:B------:R-:W-:Y:S01]  /*4670*/  UMOV UR20, 0x0 ;  /* 0x0000000000147882 */ /* 0x000fe20000000000 */
[----:B------:R-:W-:Y:S01]  /*4680*/  UMOV UR21, 0x10000000 ;  /* 0x1000000000157882 */ /* 0x000fe20000000000 */
[----:B------:R-:W-:Y:S01]  /*4690*/  UMOV UR12, UR36 ;  /* 0x00000024000c7c82 */ /* 0x000fe20008000000 */
[----:B------:R-:W-:Y:S01]  /*46a0*/  UIADD3 UR14, UPT, UPT, UR13, 0x1, URZ ;  /* 0x000000010d0e7890 */ /* 0x000fe2000fffe0ff */
[----:B------:R-:W-:Y:S01]  /*46b0*/  @P3 SHF.R.U32.HI R27, RZ, 0x10, R17 ;  /* 0x00000010ff1b3819 */ /* 0x000fe20000011611 */
[----:B------:R-:W-:Y:S02]  /*46c0*/  VIADD R29, R29, 0x1 ;  /* 0x000000011d1d7836 */ /* 0x000fe40000000000 */
[----:B------:R-:W-:Y:S01]  /*46d0*/  IMAD.U32 R9, RZ, RZ, UR8 ;  /* 0x00000008ff097e24 */ /* 0x000fe2000f8e00ff */
[----:B------:R-:W-:Y:S01]  /*46e0*/  @!UP2 ULEA UR8, UR13, UR7, 0xc ;  /* 0x000000070d08a291 */ /* 0x000fe2000f8e60ff */
[----:B------:R-:W-:Y:S01]  /*46f0*/  IMAD.U32 R8, RZ, RZ, UR9 ;  /* 0x00000009ff087e24 */ /* 0x000fe2000f8e00ff */
[----:B------:R-:W-:Y:S02]  /*4700*/  UIADD3 UR9, UPT, UPT, UR15, 0x60, URZ ;  /* 0x000000600f097890 */ /* 0x000fe4000fffe0ff */
[----:B------:R-:W-:Y:S01]  /*4710*/  @!P4 R2UR UR19, R9 ;  /* 0x000000000913c2ca */ /* 0x000fe200000e0000 */
[----:B------:R-:W-:Y:S01]  /*4720*/  @!UP2 UIADD3 UR8, UPT, UPT, UR8, 0x200, URZ ;  /* 0x000002000808a890 */ /* 0x000fe2000fffe0ff */
[----:B------:R-:W-:Y:S01]  /*4730*/  @!P4 R2UR UR18, R8 ;  /* 0x000000000812c2ca */ /* 0x000fe200000e0000 */
[----:B------:R-:W-:Y:S01]  /*4740*/  UISETP.NE.AND UP5, UPT, UR14, 0x3, UPT ;  /* 0x000000030e00788c */ /* 0x000fe2000bfa5270 */
[----:B------:R-:W3:Y:S01]  /*4750*/  LDC.64 R8, c[0x0][0xb10] ;  /* 0x0002c400ff087b82 */ /* 0x000ee20000000a00 */
[----:B------:R-:W-:Y:S02]  /*4760*/  UPRMT UR16, UR37, 0x654, UR9 ;  /* 0x0000065425107896 */ /* 0x000fe40008000009 */
[----:B------:R-:W-:Y:S02]  /*4770*/  USEL UR17, URZ, 0x1, UP5 ;  /* 0x00000001ff117887 */ /* 0x000fe4000a800000 */
[----:B------:R-:W-:Y:S04]  /*4780*/  USEL UR14, UR14, URZ, UP5 ;  /* 0x000000ff0e0e7287 */ /* 0x000fe8000a800000 */
[----:B------:R-:W-:Y:S01]  /*4790*/  ULEA UR13, UR14, UR7, 0x3 ;  /* 0x000000070e0d7291 */ /* 0x000fe2000f8e18ff */
[----:B------:R-:W-:Y:S01]  /*47a0*/  LOP3.LUT R32, R32, UR17, RZ, 0x3c, !PT ;  /* 0x0000001120207c12 */ /* 0x000fe2000f8e3cff */
[----:B------:R1:W-:Y:S01]  /*47b0*/  @!UP1 UTMALDG.3D [UR8], [UR18], desc[UR20] ;  /* 0x00001408120095b4 */ /* 0x0003e20008011000 */
[----:B------:R5:W-:Y:S02]  /*47c0*/  @!P4 SYNCS.ARRIVE.TRANS64.RED.A0TR RZ, [UR15+0x60], R0 ;  /* 0x00006000ffffc9a7 */ /* 0x000be4000830040f */
[----:B------:R-:W-:Y:S01]  /*47d0*/  SHF.L.U32 R20, R32, 0x1f, RZ ;  /* 0x0000001f20147819 */ /* 0x000fe200000006ff */
[C---:B---3--:R-:W-:Y:S01]  /*47e0*/  @!P1 IMAD.HI.U32 R8, R11.reuse, R8, RZ ;  /* 0x000000080b089227 */ /* 0x048fe200078e00ff */
[----:B--2---:R-:W-:Y:S02]  /*47f0*/  @!P1 ISETP.NE.AND P0, PT, R12, 0x1, PT ;  /* 0x000000010c00980c */ /* 0x004fe40003f05270 */
[----:B-1----:R-:W-:Y:S01]  /*4800*/  @!P1 ISETP.NE.AND P2, PT, R2, 0x1, PT ;  /* 0x000000010200980c */ /* 0x002fe20003f45270 */
[----:B------:R-:W-:Y:S01]  /*4810*/  SYNCS.ARRIVE.TRANS64.RED.A1T0 RZ, [UR16], RZ ;  /* 0x000000ffffff79a7 */ /* 0x000fe20008100410 */
[C---:B------:R-:W-:Y:S01]  /*4820*/  @!P1 IMAD.HI.U32 R13, R10.reuse, R13, RZ ;  /* 0x0000000d0a0d9227 */ /* 0x040fe200078e00ff */
[----:B------:R-:W-:Y:S04]  /*4830*/  @!P1 SHF.R.U32.HI R8, RZ, R9, R8 ;  /* 0x00000009ff089219 */ /* 0x000fe80000011608 */
[----:B------:R-:W-:Y:S01]  /*4840*/  @!P1 SEL R8, R11, R8, !P2 ;  /* 0x000000080b089207 */ /* 0x000fe20005000000 */
[----:B------:R-:W1:Y:S01]  /*4850*/  SYNCS.PHASECHK.TRANS64.TRYWAIT P5, [UR13+0x78], R20 ;  /* 0x00007814ff0075a7 */ /* 0x000e6200080a110d */
[----:B-----5:R-:W2:Y:S02]  /*4860*/  @!P1 LDC R0, c[0x0][0xb20] ;  /* 0x0002c800ff009b82 */ /* 0x020ea40000000800 */
[----:B--2---:R-:W-:Y:S04]  /*4870*/  @!P1 SHF.R.U32.HI R0, RZ, R0, R13 ;  /* 0x00000000ff009219 */ /* 0x004fe8000001160d */
[----:B------:R-:W-:Y:S05]  /*4880*/  @!P1 SEL R9, R10, R0, !P0 ;  /* 0x000000000a099207 */ /* 0x000fea0004000000 */
[----:B------:R-:W-:Y:S02]  /*4890*/  @!P1 IMAD.IADD R0, R9, 0x1, -R8 ;  /* 0x0000000109009824 */ /* 0x000fe400078e0a08 */
[----:B------:R-:W-:Y:S02]  /*48a0*/  @!P1 IMAD.IADD R8, R8, 0x1, -R9 ;  /* 0x0000000108089824 */ /* 0x000fe400078e0a09 */
[----:B------:R-:W-:Y:S02]  /*48b0*/  @!P1 IMAD R11, R0, R2, R11 ;  /* 0x00000002000b9224 */ /* 0x000fe400078e020b */
[----:B------:R-:W-:Y:S01]  /*48c0*/  @!P1 IMAD R10, R8, R12, R10 ;  /* 0x0000000c080a9224 */ /* 0x000fe200078e020a */
[----:B-1----:R-:W-:Y:S06]  /*48d0*/  @!P5 BRA `(.L_x_77) ;  /* 0x000000300050d947 */ /* 0x002fec0003800000 */
.L_x_153:
[----:B------:R-:W-:Y:S01]  /*48e0*/  @!P4 IADD3 R2, P0, PT, R30, 0x580, RZ ;  /* 0x000005801e02c810 */ /* 0x000fe20007f1e0ff */
[----:B------:R-:W-:Y:S01]  /*48f0*/  UMOV UR18, 0x0 ;  /* 0x0000000000127882 */ /* 0x000fe20000000000 */
[----:B------:R-:W-:Y:S01]  /*4900*/  UMOV UR19, 0x10000000 ;  /* 0x1000000000137882 */ /* 0x000fe20000000000 */
[----:B------:R-:W-:Y:S01]  /*4910*/  VOTEU.ALL UP1, P4 ;  /* 0x0000000000ff7886 */ /* 0x000fe20002020000 */
[----:B------:R-:W-:Y:S01]  /*4920*/  @!P4 R2UR UR9, R2 ;  /* 0x000000000209c2ca */ /* 0x000fe200000e0000 */
[----:B-1----:R-:W-:Y:S01]  /*4930*/  @!P4 IMAD.X R0, RZ, RZ, R31, P0 ;  /* 0x000000ffff00c224 */ /* 0x002fe200000e061f */
[----:B------:R-:W-:Y:S01]  /*4940*/  UMOV UR12, UR36 ;  /* 0x00000024000c7c82 */ /* 0x000fe20008000000 */
[----:B------:R-:W-:Y:S01]  /*4950*/  @P3 R2UR UR36, R27 ;  /* 0x000000001b2432ca */ /* 0x000fe200000e0000 */
[----:B------:R-:W-:Y:S01]  /*4960*/  @!UP1 ULEA UR15, UR14, UR7, 0xc ;  /* 0x000000070e0f9291 */ /* 0x000fe2000f8e60ff */
[----:B------:R-:W-:Y:S01]  /*4970*/  ISETP.NE.AND P0, PT, R29, 0x2, PT ;  /* 0x000000021d00780c */ /* 0x000fe20003f05270 */
[----:B------:R-:W-:Y:S01]  /*4980*/  @!UP1 UIADD3 UR10, UPT, UPT, UR10, 0x20, URZ ;  /* 0x000000200a0a9890 */ /* 0x000fe2000fffe0ff */
[----:B------:R-:W-:Y:S01]  /*4990*/  @!P4 R2UR UR8, R0 ;  /* 0x000000000008c2ca */ /* 0x000fe200000e0000 */
[----:B------:R-:W-:Y:S01]  /*49a0*/  IMAD.IADD R20, R10, 0x1, R58 ;  /* 0x000000010a147824 */ /* 0x000fe200078e023a */
[----:B------:R-:W-:Y:S01]  /*49b0*/  SEL R0, RZ, 0x1, P0 ;  /* 0x00000001ff007807 */ /* 0x000fe20000000000 */
[----:B------:R-:W-:Y:S01]  /*49c0*/  IMAD.IADD R21, R11, 0x1, R59 ;  /* 0x000000010b157824 */ /* 0x000fe200078e023b */
[----:B------:R-:W-:Y:S02]  /*49d0*/  SEL R29, R29, RZ, P0 ;  /* 0x000000ff1d1d7207 */ /* 0x000fe40000000000 */
[----:B------:R-:W-:Y:S01]  /*49e0*/  IMAD.U32 R8, RZ, RZ, UR9 ;  /* 0x00000009ff087e24 */ /* 0x000fe2000f8e00ff */
[----:B------:R-:W-:Y:S01]  /*49f0*/  UIADD3 UR9, UPT, UPT, UR13, 0x60, URZ ;  /* 0x000000600d097890 */ /* 0x000fe2000fffe0ff */
[----:B------:R-:W-:Y:S03]  /*4a00*/  LOP3.LUT R28, R28, R0, RZ, 0x3c, !PT ;  /* 0x000000001c1c7212 */ /* 0x000fe600078e3cff */
[----:B------:R-:W-:Y:S02]  /*4a10*/  @!P4 R2UR UR16, R8 ;  /* 0x000000000810c2ca */ /* 0x000fe400000e0000 */
[----:B------:R-:W-:Y:S01]  /*4a20*/  IMAD.U32 R9, RZ, RZ, UR8 ;  /* 0x00000008ff097e24 */ /* 0x000fe2000f8e00ff */
[----:B------:R-:W-:Y:S01]  /*4a30*/  @!UP1 UIADD3 UR8, UPT, UPT, UR15, 0x200, URZ ;  /* 0x000002000f089890 */ /* 0x000fe2000fffe0ff */
[----:B------:R-:W-:Y:S01]  /*4a40*/  VOTEU.ALL UP1, P4 ;  /* 0x0000000000ff7886 */ /* 0x000fe20002020000 */
[----:B------:R-:W-:Y:S02]  /*4a50*/  UPRMT UR15, UR37, 0x654, UR9 ;  /* 0x00000654250f7896 */ /* 0x000fe40008000009 */
[----:B------:R-:W-:Y:S11]  /*4a60*/  @!P4 R2UR UR17, R9 ;  /* 0x000000000911c2ca */ /* 0x000ff600000e0000 */
[----:B------:R-:W-:Y:S02]  /*4a70*/  @!UPT UIADD3 URZ, UPT, UPT, URZ, URZ, URZ ;  /* 0x000000fffffff290 */ /* 0x000fe4000fffe0ff */
[----:B------:R2:W-:Y:S01]  /*4a80*/  @!UP1 UTMALDG.3D [UR8], [UR16], desc[UR18] ;  /* 0x00001208100095b4 */ /* 0x0005e20008011000 */
[----:B------:R2:W-:Y:S01]  /*4a90*/  @!P4 SYNCS.ARRIVE.TRANS64.RED.A0TR RZ, [UR13+0x60], R25 ;  /* 0x00006019ffffc9a7 */ /* 0x0005e2000830040d */
[----:B------:R-:W-:Y:S04]  /*4aa0*/  UIADD3 UR13, UPT, UPT, UR14, 0x1, URZ ;  /* 0x000000010e0d7890 */ /* 0x000fe8000fffe0ff */
[----:B------:R-:W-:Y:S04]  /*4ab0*/  UISETP.NE.AND UP1, UPT, UR13, 0x3, UPT ;  /* 0x000000030d00788c */ /* 0x000fe8000bf25270 */
[----:B------:R-:W-:Y:S02]  /*4ac0*/  USEL UR14, URZ, 0x1, UP1 ;  /* 0x00000001ff0e7887 */ /* 0x000fe40008800000 */
[----:B------:R-:W-:Y:S02]  /*4ad0*/  USEL UR13, UR13, URZ, UP1 ;  /* 0x000000ff0d0d7287 */ /* 0x000fe40008800000 */
[----:B------:R-:W-:Y:S02]  /*4ae0*/  UPLOP3.LUT UP1, UPT, UPT, UPT, UPT, 0x80, 0x8 ;  /* 0x000000000008789c */ /* 0x000fe40003f2f070 */
[----:B------:R-:W-:Y:S01]  /*4af0*/  LOP3.LUT R32, R32, UR14, RZ, 0x3c, !PT ;  /* 0x0000000e20207c12 */ /* 0x000fe2000f8e3cff */
[----:B------:R-:W-:Y:S01]  /*4b00*/  SYNCS.ARRIVE.TRANS64.RED.A1T0 RZ, [UR15], RZ ;  /* 0x000000ffffff79a7 */ /* 0x000fe2000810040f */
[----:B------:R-:W-:Y:S07]  /*4b10*/  @P3 BRA `(.L_x_78) ;  /* 0xfffffff4001c3947 */ /* 0x000fee000383ffff */
[----:B------:R-:W-:Y:S01]  /*4b20*/  UIADD3 UR7, UPT, UPT, UR7, 0x78, URZ ;  /* 0x0000007807077890 */ /* 0x000fe2000fffe0ff */
[----:B------:R-:W-:-:S03]  /*4b30*/  SHF.L.U32 R2, R32, 0x1f, RZ ;  /* 0x0000001f20027819 */ /* 0x000fc600000006ff */
[----:B------:R-:W-:-:S09]  /*4b40*/  ULEA UR4, UR13, UR7, 0x3 ;  /* 0x000000070d047291 */ /* 0x000fd2000f8e18ff */
[----:B------:R-:W1:Y:S02]  /*4b50*/  SYNCS.PHASECHK.TRANS64.TRYWAIT P0, [UR4], R2 ;  /* 0x00000002ff0075a7 */ /* 0x000e640008001104 */
[----:B-1----:R-:W-:Y:S05]  /*4b60*/  @!P0 BRA `(.L_x_79) ;  /* 0x0000002c00c48947 */ /* 0x002fea0003800000 */
.L_x_155:
        /* <DEDUP_REMOVED lines=9> */
.L_x_157:
[----:B------:R-:W-:-:S04]  /*4c00*/  UIADD3 UR5, UPT, UPT, UR5, 0x1, URZ ;  /* 0x0000000105057890 */ /* 0x000fc8000fffe0ff */
[----:B------:R-:W-:-:S04]  /*4c10*/  UISETP.NE.AND UP0, UPT, UR5, 0x3, UPT ;  /* 0x000000030500788c */ /* 0x000fc8000bf05270 */
[----:B------:R-:W-:Y:S02]  /*4c20*/  USEL UR4, URZ, 0x1, UP0 ;  /* 0x00000001ff047887 */ /* 0x000fe40008000000 */
[----:B------:R-:W-:-:S04]  /*4c30*/  USEL UR5, UR5, URZ, UP0 ;  /* 0x000000ff05057287 */ /* 0x000fc80008000000 */
[----:B------:R-:W-:Y:S01]  /*4c40*/  ULEA UR5, UR5, UR7, 0x3 ;  /* 0x0000000705057291 */ /* 0x000fe2000f8e18ff */
[----:B-1----:R-:W-:-:S04]  /*4c50*/  LOP3.LUT R2, R32, UR4, RZ, 0x3c, !PT ;  /* 0x0000000420027c12 */ /* 0x002fc8000f8e3cff */
[----:B------:R-:W-:Y:S01]  /*4c60*/  SHF.L.U32 R2, R2, 0x1f, RZ ;  /* 0x0000001f02027819 */ /* 0x000fe200000006ff */
[----:B------:R-:W-:-:S07]  /*4c70*/  IMAD.U32 R0, RZ, RZ, UR5 ;  /* 0x00000005ff007e24 */ /* 0x000fce000f8e00ff */
.L_x_81:
[----:B-1----:R1:W3:Y:S02]  /*4c80*/  SYNCS.PHASECHK.TRANS64.TRYWAIT P0, [R0+URZ], R2 ;  /* 0x00000002000075a7 */ /* 0x0022e400080011ff */
[----:B---3--:R-:W-:Y:S05]  /*4c90*/  @!P0 NANOSLEEP.SYNCS 0x989680 ;  /* 0x009896800000895d */ /* 0x008fea0003900000 */
[----:B------:R-:W3:Y:S02]  /*4ca0*/  @!P0 SYNCS.PHASECHK.TRANS64 P0, [R0+URZ], R2 ;  /* 0x00000002000085a7 */ /* 0x000ee400080010ff */
[----:B--23--:R-:W-:Y:S05]  /*4cb0*/  @P0 EXIT ;  /* 0x000000000000094d */ /* 0x00cfea0003800000 */
[----:B------:R-:W-:Y:S05]  /*4cc0*/  BRA `(.L_x_81) ;  /* 0xfffffffc00ec7947 */ /* 0x000fea000383ffff */
.L_x_69:
[----:B------:R-:W-:-:S06]  /*4cd0*/  UISETP.GE.AND UP1, UPT, UR8, 0x4, UPT ;  /* 0x000000040800788c */ /* 0x000fcc000bf26270 */
[----:B------:R-:W-:-:S13]  /*4ce0*/  PLOP3.LUT P0, PT, PT, PT, UP1, 0x80, 0x8 ;  /* 0x000000000008781c */ /* 0x000fda0003f0f018 */
[----:B------:R-:W-:Y:S05]  /*4cf0*/  @!P0 EXIT ;  /* 0x000000000000894d */ /* 0x000fea0003800000 */
[----:B------:R-:W-:Y:S01]  /*4d00*/  BAR.SYNC.DEFER_BLOCKING 0x6, 0xa0 ;  /* 0x0182800000007b1d */ /* 0x000fe20000010000 */
[C---:B------:R-:W-:Y:S01]  /*4d10*/  IMAD.SHL.U32 R3, R70.reuse, 0x20, RZ ;  /* 0x0000002046037824 */ /* 0x040fe200078e00ff */
[----:B------:R-:W-:Y:S01]  /*4d20*/  SHF.R.U32.HI R4, RZ, 0x1, R70 ;  /* 0x00000001ff047819 */ /* 0x000fe20000011646 */
[C---:B------:R-:W-:Y:S01]  /*4d30*/  IMAD.SHL.U32 R64, R70.reuse, 0x10, RZ ;  /* 0x0000001046407824 */ /* 0x040fe200078e00ff */
[C---:B------:R-:W-:Y:S01]  /*4d40*/  LOP3.LUT P0, RZ, R70.reuse, 0x4, RZ, 0xc0, !PT ;  /* 0x0000000446ff7812 */ /* 0x040fe2000780c0ff */
[----:B------:R-:W-:Y:S01]  /*4d50*/  IMAD.U32 R32, R70, 0x10000, RZ ;  /* 0x0001000046207824 */ /* 0x000fe200078e00ff */
[----:B------:R-:W-:Y:S02]  /*4d60*/  UMOV UR48, 0x400 ;  /* 0x0000040000307882 */ /* 0x000fe40000000000 */
[----:B------:R-:W1:Y:S01]  /*4d70*/  LDC R63, c[0x0][0x370] ;  /* 0x0000dc00ff3f7b82 */ /* 0x000e620000000800 */
[----:B------:R-:W-:Y:S01]  /*4d80*/  ULEA UR48, UR37, UR48, 0x18 ;  /* 0x0000003025307291 */ /* 0x000fe2000f8ec0ff */
[----:B------:R-:W-:Y:S01]  /*4d90*/  LOP3.LUT R2, R3, 0xc0, RZ, 0xc0, !PT ;  /* 0x000000c003027812 */ /* 0x000fe200078ec0ff */
[----:B------:R-:W-:Y:S01]  /*4da0*/  IMAD.MOV.U32 R69, RZ, RZ, 0x10 ;  /* 0x00000010ff457424 */ /* 0x000fe200078e00ff */
[----:B------:R-:W-:Y:S01]  /*4db0*/  LOP3.LUT R64, R64, 0x600, RZ, 0xc0, !PT ;  /* 0x0000060040407812 */ /* 0x000fe200078ec0ff */
[----:B------:R-:W-:Y:S01]  /*4dc0*/  IMAD.MOV.U32 R31, RZ, RZ, RZ ;  /* 0x000000ffff1f7224 */ /* 0x000fe200078e00ff */
[----:B------:R-:W-:Y:S01]  /*4dd0*/  LOP3.LUT R4, R2, 0x8, R4, 0xf8, !PT ;  /* 0x0000000802047812 */ /* 0x000fe200078ef804 */
[----:B------:R-:W-:Y:S01]  /*4de0*/  IMAD.SHL.U32 R2, R70, 0x4, RZ ;  /* 0x0000000446027824 */ /* 0x000fe200078e00ff */
[----:B------:R-:W2:Y:S01]  /*4df0*/  LDC R28, c[0x0][0xb0c] ;  /* 0x0002c300ff1c7b82 */ /* 0x000ea20000000800 */
[--C-:B------:R-:W-:Y:S01]  /*4e00*/  LOP3.LUT R64, R64, 0x20, R3.reuse, 0xf8, !PT ;  /* 0x0000002040407812 */ /* 0x100fe200078ef803 */
[----:B------:R-:W-:Y:S01]  /*4e10*/  IMAD.MOV.U32 R68, RZ, RZ, RZ ;  /* 0x000000ffff447224 */ /* 0x000fe200078e00ff */
[----:B------:R-:W-:Y:S01]  /*4e20*/  LOP3.LUT R32, R32, 0x600000, RZ, 0xc0, !PT ;  /* 0x0060000020207812 */ /* 0x000fe200078ec0ff */
[----:B------:R-:W-:Y:S01]  /*4e30*/  IMAD.MOV.U32 R73, RZ, RZ, RZ ;  /* 0x000000ffff497224 */ /* 0x000fe200078e00ff */
[----:B------:R-:W-:Y:S01]  /*4e40*/  LOP3.LUT R2, R4, 0x18, R2, 0x78, !PT ;  /* 0x0000001804027812 */ /* 0x000fe200078e7802 */
[----:B------:R-:W-:Y:S01]  /*4e50*/  IMAD.MOV.U32 R67, RZ, RZ, RZ ;  /* 0x000000ffff437224 */ /* 0x000fe200078e00ff */
[----:B------:R-:W-:Y:S01]  /*4e60*/  LOP3.LUT R64, R64, 0x100, R3, 0xf8, !PT ;  /* 0x0000010040407812 */ /* 0x000fe200078ef803 */
[----:B------:R-:W4:Y:S01]  /*4e70*/  LDC R61, c[0x0][0xb20] ;  /* 0x0002c800ff3d7b82 */ /* 0x000f220000000800 */
[----:B------:R-:W3:Y:S01]  /*4e80*/  LDS R0, [UR48+0x150] ;  /* 0x00015030ff007984 */ /* 0x000ee20008000800 */
[----:B------:R-:W-:Y:S01]  /*4e90*/  LOP3.LUT R70, R70, 0x60, RZ, 0xc0, !PT ;  /* 0x0000006046467812 */ /* 0x000fe200078ec0ff */
[----:B------:R-:W1:Y:S01]  /*4ea0*/  LDCU.64 UR54, c[0x0][0x348] ;  /* 0x00006900ff3677ac */ /* 0x000e620008000a00 */
[----:B------:R-:W-:-:S02]  /*4eb0*/  LOP3.LUT R64, R64, R2, RZ, 0xfc, !PT ;  /* 0x0000000240407212 */ /* 0x000fc400078efcff */
[----:B------:R-:W-:Y:S01]  /*4ec0*/  SEL R69, R69, 0xfffffff0, !P0 ;  /* 0xfffffff045457807 */ /* 0x000fe20004000000 */
[----:B------:R-:W1:Y:S01]  /*4ed0*/  LDCU.64 UR38, c[0x0][0x888] ;  /* 0x00011100ff2677ac */ /* 0x000e620008000a00 */
[----:B------:R-:W1:Y:S01]  /*4ee0*/  LDC R27, c[0x0][0xb30] ;  /* 0x0002cc00ff1b7b82 */ /* 0x000e620000000800 */
[----:B------:R-:W1:Y:S01]  /*4ef0*/  LDCU.64 UR44, c[0x0][0x890] ;  /* 0x00011200ff2c77ac */ /* 0x000e620008000a00 */
[----:B------:R-:W-:-:S06]  /*4f00*/  UMOV UR51, 0x1 ;  /* 0x0000000100337882 */ /* 0x000fcc0000000000 */
[----:B------:R-:W1:Y:S01]  /*4f10*/  LDC.64 R56, c[0x0][0xb10] ;  /* 0x0002c400ff387b82 */ /* 0x000e620000000a00 */
[----:B------:R-:W-:Y:S01]  /*4f20*/  UMOV UR56, URZ ;  /* 0x000000ff00387c82 */ /* 0x000fe20008000000 */
[----:B------:R-:W-:Y:S01]  /*4f30*/  UIADD3 UR52, UPT, UPT, UR48, 0x200, URZ ;  /* 0x0000020030347890 */ /* 0x000fe2000fffe0ff */
[----:B------:R-:W-:Y:S01]  /*4f40*/  UMOV UR50, URZ ;  /* 0x000000ff00327c82 */ /* 0x000fe20008000000 */
[----:B------:R-:W-:-:S04]  /*4f50*/  UMOV UR49, URZ ;  /* 0x000000ff00317c82 */ /* 0x000fc80008000000 */
[----:B------:R-:W1:Y:S08]  /*4f60*/  LDC.64 R24, c[0x0][0xb18] ;  /* 0x0002c600ff187b82 */ /* 0x000e700000000a00 */
[----:B------:R-:W1:Y:S08]  /*4f70*/  LDC.64 R22, c[0x0][0xb28] ;  /* 0x0002ca00ff167b82 */ /* 0x000e700000000a00 */
[----:B------:R-:W1:Y:S01]  /*4f80*/  LDC.64 R54, c[0x0][0x8b0] ;  /* 0x00022c00ff367b82 */ /* 0x000e620000000a00 */
[----:B---3--:R-:W-:-:S07]  /*4f90*/  IMAD.IADD R32, R0, 0x1, R32 ;  /* 0x0000000100207824 */ /* 0x008fce00078e0220 */
[----:B------:R-:W3:Y:S08]  /*4fa0*/  LDC.64 R52, c[0x0][0x8a8] ;  /* 0x00022a00ff347b82 */ /* 0x000ef00000000a00 */
[----:B--2-4-:R-:W1:Y:S02]  /*4fb0*/  LDC R62, c[0x0][0x374] ;  /* 0x0000dd00ff3e7b82 */ /* 0x014e640000000800 */
.L_x_112:
[----:B------:R-:W-:Y:S02]  /*4fc0*/  LEA R0, R73, UR48, 0x3 ;  /* 0x0000003049007c11 */ /* 0x000fe4000f8e18ff */
[----:B------:R-:W-:Y:S02]  /*4fd0*/  SHF.L.U32 R2, R67, 0x1f, RZ ;  /* 0x0000001f43027819 */ /* 0x000fe400000006ff */
[----:B-1----:R-:W-:Y:S02]  /*4fe0*/  LEA R16, R73, UR48, 0x4 ;  /* 0x0000003049107c11 */ /* 0x002fe4000f8e20ff */
[----:B------:R-:W2:Y:S02]  /*4ff0*/  SYNCS.PHASECHK.TRANS64.TRYWAIT P0, [R0+URZ+0xa0], R2 ;  /* 0x0000a002000075a7 */ /* 0x000ea400080011ff */
[----:B--2---:R-:W-:Y:S05]  /*5000*/  @!P0 BRA `(.L_x_82) ;  /* 0x0000002800cc8947 */ /* 0x004fea0003800000 */
.L_x_158:
[----:B------:R-:W4:Y:S01]  /*5010*/  LDC.64 R10, c[0x0][0xb10] ;  /* 0x0002c400ff0a7b82 */ /* 0x000f220000000a00 */
[----:B------:R-:W3:Y:S01]  /*5020*/  LDS.128 R16, [R16+0x130] ;  /* 0x0001300010107984 */ /* 0x000ee20000000c00 */
[----:B-1----:R-:W-:Y:S01]  /*5030*/  ISETP.NE.AND P1, PT, R27, 0x1, PT ;  /* 0x000000011b00780c */ /* 0x002fe20003f25270 */
[----:B--2---:R-:W-:Y:S01]  /*5040*/  VIADD R0, R0, 0xb0 ;  /* 0x000000b000007836 */ /* 0x004fe20000000000 */
[----:B------:R-:W-:Y:S04]  /*5050*/  ISETP.GE.AND P0, PT, R26, 0x1, PT ;  /* 0x000000011a00780c */ /* 0x000fe80003f06270 */
[----:B------:R-:W1:Y:S01]  /*5060*/  LDC.64 R8, c[0x0][0xb18] ;  /* 0x0002c600ff087b82 */ /* 0x000e620000000a00 */
[----:B------:R-:W-:Y:S01]  /*5070*/  PRMT R0, RZ, 0x654, R0 ;  /* 0x00000654ff007816 */ /* 0x000fe20000000000 */
[----:B------:R-:W-:Y:S01]  /*5080*/  @!PT LDS RZ, [RZ] ;  /* 0x00000000fffff984 */ /* 0x000fe20000000800 */
[----:B------:R-:W-:Y:S01]  /*5090*/  @!PT LDS RZ, [RZ] ;  /* 0x00000000fffff984 */ /* 0x000fe20000000800 */
[----:B------:R-:W-:Y:S01]  /*50a0*/  @!PT LDS RZ, [RZ] ;  /* 0x00000000fffff984 */ /* 0x000fe20000000800 */
[----:B------:R-:W-:Y:S01]  /*50b0*/  @!PT LDS RZ, [RZ] ;  /* 0x00000000fffff984 */ /* 0x000fe20000000800 */
[----:B------:R2:W-:Y:S06]  /*50c0*/  MEMBAR.ALL.CTA ;  /* 0x0000000000007992 */ /* 0x0005ec0000008000 */
[----:B--2---:R-:W2:Y:S01]  /*50d0*/  FENCE.VIEW.ASYNC.S ;  /* 0x00000000000073c6 */ /* 0x004ea20000000000 */
[----:B------:R-:W1:Y:S08]  /*50e0*/  @!P1 LDC R12, c[0x0][0xb20] ;  /* 0x0002c800ff0c9b82 */ /* 0x000e700000000800 */
[----:B------:R-:W1:Y:S01]  /*50f0*/  @!P1 LDC R7, c[0x0][0xb0c] ;  /* 0x0002c300ff079b82 */ /* 0x000e620000000800 */
[----:B--2---:R2:W-:Y:S01]  /*5100*/  SYNCS.ARRIVE.TRANS64.RED.A1T0 RZ, [R0+URZ], RZ ;  /* 0x000000ff00ff79a7 */ /* 0x0045e200081004ff */
[----:B---3--:R-:W-:Y:S04]  /*5110*/  LOP3.LUT P4, RZ, R18, 0x1, RZ, 0xc0, !PT ;  /* 0x0000000112ff7812 */ /* 0x008fe8000788c0ff */
[----:B------:R-:W-:Y:S09]  /*5120*/  P2R R71, PR, RZ, 0x10 ;  /* 0x00000010ff477803 */ /* 0x000ff20000000000 */
[----:B------:R-:W-:Y:S02]  /*5130*/  @P4 MOV R30, R16 ;  /* 0x00000010001e4202 */ /* 0x000fe40000000f00 */
[----:B------:R-:W-:Y:S01]  /*5140*/  @P4 LOP3.LUT R29, R17, 0xffff, RZ, 0xc0, !PT ;  /* 0x0000ffff111d4812 */ /* 0x000fe200078ec0ff */
[----:B--2-4-:R-:W-:Y:S06]  /*5150*/  @!P0 BRA `(.L_x_83) ;  /* 0x0000000000a48947 */ /* 0x014fec0003800000 */
[----:B------:R-:W-:Y:S01]  /*5160*/  IMAD.HI.U32 R0, R62, R25, RZ ;  /* 0x000000193e007227 */ /* 0x000fe200078e00ff */
[----:B------:R-:W-:Y:S02]  /*5170*/  ISETP.NE.AND P0, PT, R24, 0x1, PT ;  /* 0x000000011800780c */ /* 0x000fe40003f05270 */
[----:B------:R-:W-:Y:S01]  /*5180*/  ISETP.NE.AND P2, PT, R26, 0x1, PT ;  /* 0x000000011a00780c */ /* 0x000fe20003f45270 */
[----:B------:R-:W-:Y:S01]  /*5190*/  IMAD.HI.U32 R4, R63, R56, RZ ;  /* 0x000000383f047227 */ /* 0x000fe200078e00ff */
[----:B------:R-:W-:Y:S02]  /*51a0*/  SHF.R.U32.HI R0, RZ, R61, R0 ;  /* 0x0000003dff007219 */ /* 0x000fe40000011600 */
[----:B------:R-:W-:Y:S01]  /*51b0*/  ISETP.NE.AND P3, PT, R28, 0x1, PT ;  /* 0x000000011c00780c */ /* 0x000fe20003f65270 */
[----:B------:R-:W-:Y:S01]  /*51c0*/  IMAD.HI.U32 R6, R29, R25, RZ ;  /* 0x000000191d067227 */ /* 0x000fe200078e00ff */
[-C--:B------:R-:W-:Y:S02]  /*51d0*/  SHF.R.U32.HI R4, RZ, R57.reuse, R4 ;  /* 0x00000039ff047219 */ /* 0x080fe40000011604 */
[----:B------:R-:W-:Y:S01]  /*51e0*/  SEL R0, R62, R0, !P0 ;  /* 0x000000003e007207 */ /* 0x000fe20004000000 */
[----:B------:R-:W-:Y:S01]  /*51f0*/  IMAD.HI.U32 R5, R30, R56, RZ ;  /* 0x000000381e057227 */ /* 0x000fe200078e00ff */
[----:B------:R-:W-:Y:S03]  /*5200*/  SEL R4, R63, R4, !P3 ;  /* 0x000000043f047207 */ /* 0x000fe60005800000 */
[-C--:B------:R-:W-:Y:S01]  /*5210*/  IMAD.HI.U32 R3, R0, R22.reuse, RZ ;  /* 0x0000001600037227 */ /* 0x080fe200078e00ff */
[----:B------:R-:W-:Y:S03]  /*5220*/  SHF.R.U32.HI R5, RZ, R57, R5 ;  /* 0x00000039ff057219 */ /* 0x000fe60000011605 */
[----:B------:R-:W-:Y:S01]  /*5230*/  IMAD.HI.U32 R2, R4, R22, RZ ;  /* 0x0000001604027227 */ /* 0x000fe200078e00ff */
[----:B------:R-:W-:Y:S02]  /*5240*/  @P2 SHF.R.U32.HI R0, RZ, R23, R3 ;  /* 0x00000017ff002219 */ /* 0x000fe40000011603 */
[----:B------:R-:W-:Y:S02]  /*5250*/  SHF.R.U32.HI R3, RZ, R61, R6 ;  /* 0x0000003dff037219 */ /* 0x000fe40000011606 */
[----:B------:R-:W-:Y:S01]  /*5260*/  @P2 SHF.R.U32.HI R4, RZ, R23, R2 ;  /* 0x00000017ff042219 */ /* 0x000fe20000011602 */
[----:B------:R-:W-:Y:S01]  /*5270*/  IMAD R0, R26, R0, RZ ;  /* 0x000000001a007224 */ /* 0x000fe200078e02ff */
[----:B------:R-:W-:Y:S02]  /*5280*/  SEL R3, R29, R3, !P0 ;  /* 0x000000031d037207 */ /* 0x000fe40004000000 */
[----:B------:R-:W-:Y:S01]  /*5290*/  SEL R2, R30, R5, !P3 ;  /* 0x000000051e027207 */ /* 0x000fe20005800000 */
[----:B------:R-:W-:Y:S01]  /*52a0*/  IMAD R5, R26, R4, RZ ;  /* 0x000000041a057224 */ /* 0x000fe200078e02ff */
[C---:B------:R-:W-:Y:S01]  /*52b0*/  ISETP.GE.AND P0, PT, R3.reuse, R0, PT ;  /* 0x000000000300720c */ /* 0x040fe20003f06270 */
[C---:B------:R-:W-:Y:S03]  /*52c0*/  IMAD.HI.U32 R0, R3.reuse, R22, RZ ;  /* 0x0000001603007227 */ /* 0x040fe600078e00ff */
[C---:B------:R-:W-:Y:S02]  /*52d0*/  ISETP.GE.OR P0, PT, R2.reuse, R5, P0 ;  /* 0x000000050200720c */ /* 0x040fe40000706670 */
[----:B------:R-:W-:Y:S04]  /*52e0*/  SHF.R.U32.HI R0, RZ, R23, R0 ;  /* 0x00000017ff007219 */ /* 0x000fe80000011600 */
[C---:B------:R-:W-:Y:S05]  /*52f0*/  SEL R6, R3.reuse, R0, !P2 ;  /* 0x0000000003067207 */ /* 0x040fea0005000000 */
        /* <DEDUP_REMOVED lines=14> */
[----:B------:R-:W-:Y:S07]  /*53e0*/  IMAD R29, R3, R24, R29 ;  /* 0x00000018031d7224 */ /* 0x000fee00078e021d */
.L_x_83:
[----:B-1----:R-:W-:Y:S01]  /*53f0*/  @!P1 ISETP.NE.AND P0, PT, R8, 0x1, PT ;  /* 0x000000010800980c */ /* 0x002fe20003f05270 */
[----:B------:R-:W-:Y:S01]  /*5400*/  @!P1 IMAD.HI.U32 R0, R30, R10, RZ ;  /* 0x0000000a1e009227 */ /* 0x000fe200078e00ff */
[----:B------:R-:W-:Y:S01]  /*5410*/  @!P1 ISETP.NE.AND P2, PT, R7, 0x1, PT ;  /* 0x000000010700980c */ /* 0x000fe20003f45270 */
[----:B------:R-:W-:Y:S01]  /*5420*/  ULOP3.LUT UP0, URZ, UR52, 0x1b0, URZ, 0xc0, !UPT ;  /* 0x000001b034ff7892 */ /* 0x000fe2000f80c0ff */
[----:B------:R-:W-:Y:S01]  /*5430*/  R2UR UR42, R21 ;  /* 0x00000000152a72ca */ /* 0x000fe200000e0000 */
[----:B------:R-:W-:Y:S01]  /*5440*/  @!P1 IMAD.HI.U32 R2, R29, R9, RZ ;  /* 0x000000091d029227 */ /* 0x000fe200078e00ff */
[----:B------:R-:W-:Y:S02]  /*5450*/  @!P1 SHF.R.U32.HI R0, RZ, R11, R0 ;  /* 0x0000000bff009219 */ /* 0x000fe40000011600 */
[----:B------:R-:W-:Y:S01]  /*5460*/  R2UR UR41, R20 ;  /* 0x00000000142972ca */ /* 0x000fe200000e0000 */
[----:B------:R-:W-:Y:S01]  /*5470*/  VIADD R73, R73, 0x1 ;  /* 0x0000000149497836 */ /* 0x000fe20000000000 */
[----:B------:R-:W-:Y:S02]  /*5480*/  @!P1 SHF.R.U32.HI R2, RZ, R12, R2 ;  /* 0x0000000cff029219 */ /* 0x000fe40000011602 */
[----:B------:R-:W-:Y:S02]  /*5490*/  @!P1 SEL R3, R30, R0, !P2 ;  /* 0x000000001e039207 */ /* 0x000fe40005000000 */
[----:B------:R-:W-:Y:S02]  /*54a0*/  @!P1 SEL R2, R29, R2, !P0 ;  /* 0x000000021d029207 */ /* 0x000fe40004000000 */
[----:B------:R-:W-:Y:S01]  /*54b0*/  @P4 SHF.R.U32.HI R66, RZ, 0x10, R17 ;  /* 0x00000010ff424819 */ /* 0x000fe20000011611 */
[----:B------:R-:W-:Y:S02]  /*54c0*/  USHF.L.U32 UR42, UR42, 0x6, URZ ;  /* 0x000000062a2a7899 */ /* 0x000fe400080006ff */
[----:B------:R-:W-:Y:S02]  /*54d0*/  @!P1 IMAD.IADD R0, R2, 0x1, -R3 ;  /* 0x0000000102009824 */ /* 0x000fe400078e0a03 */
[----:B------:R-:W-:Y:S01]  /*54e0*/  @!P1 IMAD.IADD R2, R3, 0x1, -R2 ;  /* 0x0000000103029824 */ /* 0x000fe200078e0a02 */
[----:B------:R-:W-:Y:S01]  /*54f0*/  USHF.L.U32 UR41, UR41, 0x6, URZ ;  /* 0x0000000629297899 */ /* 0x000fe200080006ff */
[----:B------:R-:W-:Y:S02]  /*5500*/  @!P1 IMAD R30, R0, R7, R30 ;  /* 0x00000007001e9224 */ /* 0x000fe400078e021e */
[----:B------:R-:W-:Y:S01]  /*5510*/  @!P1 IMAD R29, R2, R8, R29 ;  /* 0x00000008021d9224 */ /* 0x000fe200078e021d */
[----:B------:R-:W-:Y:S08]  /*5520*/  BRA.U !UP0, `(.L_x_84) ;  /* 0x00000001087c7547 */ /* 0x000ff0000b800000 */
[----:B------:R-:W1:Y:S01]  /*5530*/  LDCU.64 UR8, c[0x4][0x80] ;  /* 0x01001000ff0877ac */ /* 0x000e620008000a00 */
[----:B------:R-:W-:Y:S01]  /*5540*/  MOV R2, 0x0 ;  /* 0x0000000000027802 */ /* 0x000fe20000000f00 */
[----:B------:R-:W-:Y:S02]  /*5550*/  HFMA2 R12, -RZ, RZ, 0, 5.9604644775390625e-08 ;  /* 0x00000001ff0c7431 */ /* 0x000fe400000001ff */
[----:B------:R-:W-:Y:S01]  /*5560*/  IMAD.MOV.U32 R8, RZ, RZ, 0x70 ;  /* 0x00000070ff087424 */ /* 0x000fe200078e00ff */
[----:B------:R2:W3:Y:S01]  /*5570*/  LDC.64 R14, c[0x4][R2] ;  /* 0x01000000020e7b82 */ /* 0x0004e20000000a00 */
[----:B------:R-:W4:Y:S01]  /*5580*/  LDCU.64 UR6, c[0x4][0x88] ;  /* 0x01001100ff0677ac */ /* 0x000f220008000a00 */
[----:B------:R-:W-:Y:S01]  /*5590*/  IMAD.MOV.U32 R13, RZ, RZ, RZ ;  /* 0x000000ffff0d7224 */ /* 0x000fe200078e00ff */
[----:B------:R-:W2:Y:S01]  /*55a0*/  LDCU.64 UR4, c[0x4][0x8] ;  /* 0x01000100ff0477ac */ /* 0x000ea20008000a00 */
[----:B-1----:R-:W-:Y:S01]  /*55b0*/  MOV R5, UR9 ;  /* 0x0000000900057c02 */ /* 0x002fe20008000f00 */
[----:B------:R-:W-:Y:S01]  /*55c0*/  IMAD.U32 R4, RZ, RZ, UR8 ;  /* 0x00000008ff047e24 */ /* 0x000fe2000f8e00ff */
[----:B----4-:R-:W-:Y:S01]  /*55d0*/  MOV R7, UR7 ;  /* 0x0000000700077c02 */ /* 0x010fe20008000f00 */
[----:B------:R-:W-:Y:S01]  /*55e0*/  IMAD.U32 R6, RZ, RZ, UR6 ;  /* 0x00000006ff067e24 */ /* 0x000fe2000f8e00ff */
[----:B--2---:R-:W-:Y:S01]  /*55f0*/  MOV R11, UR5 ;  /* 0x00000005000b7c02 */ /* 0x004fe20008000f00 */
[----:B------:R-:W-:Y:S02]  /*5600*/  IMAD.U32 R10, RZ, RZ, UR4 ;  /* 0x00000004ff0a7e24 */ /* 0x000fe4000f8e00ff */
[----:B------:R-:W-:Y:S07]  /*5610*/  LEPC R20, `(.L_x_85) ;  /* 0x000000001014794e */ /* 0x000fee0000000000 */
[----:B---3-5:R-:W-:Y:S05]  /*5620*/  CALL.ABS.NOINC R14 ;  /* 0x000000000e007343 */ /* 0x028fea0003c00000 */
.L_x_85:
[----:B------:R-:W1:Y:S01]  /*5630*/  LDCU.64 UR8, c[0x4][0x80] ;  /* 0x01001000ff0877ac */ /* 0x000e620008000a00 */
[----:B------:R-:W2:Y:S01]  /*5640*/  LDC.64 R2, c[0x4][R2] ;  /* 0x0100000002027b82 */ /* 0x000ea20000000a00 */
[----:B------:R-:W-:Y:S02]  /*5650*/  HFMA2 R12, -RZ, RZ, 0, 5.9604644775390625e-08 ;  /* 0x00000001ff0c7431 */ /* 0x000fe400000001ff */
[----:B------:R-:W-:Y:S02]  /*5660*/  IMAD.MOV.U32 R8, RZ, RZ, 0x70 ;  /* 0x00000070ff087424 */ /* 0x000fe400078e00ff */
[----:B------:R-:W-:Y:S01]  /*5670*/  IMAD.MOV.U32 R13, RZ, RZ, RZ ;  /* 0x000000ffff0d7224 */ /* 0x000fe200078e00ff */
[----:B------:R-:W3:Y:S01]  /*5680*/  LDCU.64 UR6, c[0x4][0x88] ;  /* 0x01001100ff0677ac */ /* 0x000ee20008000a00 */
[----:B------:R-:W4:Y:S01]  /*5690*/  LDCU.64 UR4, c[0x4][0x8] ;  /* 0x01000100ff0477ac */ /* 0x000f220008000a00 */
[----:B-1----:R-:W-:Y:S02]  /*56a0*/  MOV R4, UR8 ;  /* 0x0000000800047c02 */ /* 0x002fe40008000f00 */
[----:B------:R-:W-:Y:S02]  /*56b0*/  MOV R5, UR9 ;  /* 0x0000000900057c02 */ /* 0x000fe40008000f00 */
[----:B---3--:R-:W-:Y:S01]  /*56c0*/  MOV R7, UR7 ;  /* 0x0000000700077c02 */ /* 0x008fe20008000f00 */
[----:B------:R-:W-:Y:S01]  /*56d0*/  IMAD.U32 R6, RZ, RZ, UR6 ;  /* 0x00000006ff067e24 */ /* 0x000fe2000f8e00ff */
[----:B----4-:R-:W-:Y:S01]  /*56e0*/  MOV R11, UR5 ;  /* 0x00000005000b7c02 */ /* 0x010fe20008000f00 */
[----:B------:R-:W-:Y:S02]  /*56f0*/  IMAD.U32 R10, RZ, RZ, UR4 ;  /* 0x00000004ff0a7e24 */ /* 0x000fe4000f8e00ff */
[----:B------:R-:W-:Y:S07]  /*5700*/  LEPC R20, `(.L_x_84) ;  /* 0x000000001014794e */ /* 0x000fee0000000000 */
[----:B--2---:R-:W-:Y:S05]  /*5710*/  CALL.ABS.NOINC R2 ;  /* 0x0000000002007343 */ /* 0x004fea0003c00000 */
.L_x_84:
[----:B------:R-:W-:Y:S01]  /*5720*/  ISETP.NE.U32.AND P4, PT, R54, RZ, PT ;  /* 0x000000ff3600720c */ /* 0x000fe20003f85070 */
[----:B------:R-:W-:Y:S01]  /*5730*/  UISETP.NE.AND UP2, UPT, UR53, URZ, UPT ;  /* 0x000000ff3500728c */ /* 0x000fe2000bf45270 */
[----:B------:R-:W-:Y:S01]  /*5740*/  ISETP.NE.U32.AND P2, PT, RZ, UR38, PT ;  /* 0x00000026ff007c0c */ /* 0x000fe2000bf45070 */
[----:B------:R-:W-:Y:S01]  /*5750*/  UISETP.NE.U32.AND UP1, UPT, UR44, URZ, UPT ;  /* 0x000000ff2c00728c */ /* 0x000fe2000bf25070 */
[----:B------:R-:W-:Y:S01]  /*5760*/  ISETP.NE.AND.EX P4, PT, R55, RZ, PT, P4 ;  /* 0x000000ff3700720c */ /* 0x000fe20003f85340 */
[----:B------:R-:W-:Y:S01]  /*5770*/  UPLOP3.LUT UP0, UPT, UPT, UPT, UPT, 0x40, 0x4 ;  /* 0x000000000004789c */ /* 0x000fe20003f0e870 */
[----:B------:R-:W-:Y:S01]  /*5780*/  ISETP.NE.AND.EX P2, PT, RZ, UR39, PT, P2 ;  /* 0x00000027ff007c0c */ /* 0x000fe2000bf45320 */
[----:B------:R-:W-:Y:S01]  /*5790*/  UISETP.NE.AND.EX UP1, UPT, UR45, URZ, UPT, UP1 ;  /* 0x000000ff2d00728c */ /* 0x000fe2000bf25310 */
[----:B------:R-:W-:Y:S04]  /*57a0*/  PLOP3.LUT P1, PT, PT, PT, UP2, 0x80, 0x8 ;  /* 0x000000000008781c */ /* 0x000fe80003f2f028 */
[----:B------:R-:W-:Y:S06]  /*57b0*/  @UP2 UPLOP3.LUT UP0, UPT, UPT, UPT, UP1, 0x80, 0x8 ;  /* 0x000000000008289c */ /* 0x000fec0003f0f010 */
[----:B------:R-:W-:Y:S01]  /*57c0*/  PLOP3.LUT P0, PT, PT, PT, UP0, 0x80, 0x8 ;  /* 0x000000000008781c */ /* 0x000fe20003f0f008 */
[----:B------:R-:W-:Y:S01]  /*57d0*/  @!UPT UIADD3 URZ, UPT, UPT, URZ, URZ, URZ ;  /* 0x000000fffffff290 */ /* 0x000fe2000fffe0ff */
[----:B------:R-:W-:Y:S11]  /*57e0*/  BRA.U !UP1, `(.L_x_86) ;  /* 0x0000000109387547 */ /* 0x000ff6000b800000 */
[----:B------:R-:W-:Y:S01]  /*57f0*/  UISETP.NE.U32.AND UP0, UPT, UR38, URZ, UPT ;  /* 0x000000ff2600728c */ /* 0x000fe2000bf05070 */
[----:B------:R-:W-:Y:S02]  /*5800*/  HFMA2 R0, -RZ, RZ, 0, 5.9604644775390625e-08 ;  /* 0x00000001ff007431 */ /* 0x000fe400000001ff */
[----:B------:R-:W-:Y:S01]  /*5810*/  IMAD.MOV.U32 R60, RZ, RZ, 0x1 ;  /* 0x00000001ff3c7424 */ /* 0x000fe200078e00ff */
[----:B------:R-:W-:Y:S06]  /*5820*/  UISETP.NE.AND.EX UP0, UPT, UR39, URZ, UPT, UP0 ;  /* 0x000000ff2700728c */ /* 0x000fec000bf05300 */
[----:B------:R-:W-:Y:S05]  /*5830*/  PLOP3.LUT P3, PT, PT, PT, UP0, 0x80, 0x8 ;  /* 0x000000000008781c */ /* 0x000fea0003f6f008 */
[----:B------:R-:W1:Y:S01]  /*5840*/  @UP0 LDCU.64 UR6, c[0x0][0x888] ;  /* 0x00011100ff0607ac */ /* 0x000e620008000a00 */
[----:B------:R-:W-:Y:S07]  /*5850*/  @UP0 UIMAD UR4, UR36, UR44, URZ ;  /* 0x0000002c240402a4 */ /* 0x000fee000f8e02ff */
[----:B------:R-:W-:Y:S01]  /*5860*/  @!P3 PRMT R60, R0, 0x7610, R60 ;  /* 0x00007610003cb816 */ /* 0x000fe2000000003c */
[----:B-1----:R-:W-:Y:S03]  /*5870*/  @UP0 UIMAD.WIDE UR6, UR4, 0x4, UR6 ;  /* 0x00000004040608a5 */ /* 0x002fe6000f8e0206 */
[----:B------:R-:W1:Y:S03]  /*5880*/  @!UP0 LDCU UR4, c[0x0][0x880] ;  /* 0x00011000ff0487ac */ /* 0x000e660008000800 */
[----:B------:R-:W-:Y:S01]  /*5890*/  IMAD.U32 R2, RZ, RZ, UR6 ;  /* 0x00000006ff027e24 */ /* 0x000fe2000f8e00ff */
[----:B------:R-:W-:Y:S05]  /*58a0*/  MOV R3, UR7 ;  /* 0x0000000700037c02 */ /* 0x000fea0008000f00 */
[----:B-----5:R2:W5:Y:S02]  /*58b0*/  @P3 LDG.E R35, desc[UR46][R2.64] ;  /* 0x0000002e02233981 */ /* 0x020564000c1e1900 */
[----:B-12---:R-:W-:Y:S02]  /*58c0*/  @!P3 IMAD.U32 R35, RZ, RZ, UR4 ;  /* 0x00000004ff23be24 */ /* 0x006fe4000f8e00ff */
.L_x_86:
[----:B------:R-:W-:Y:S05]  /*58d0*/  @!P4 BRA `(.L_x_87) ;  /* 0x000000000020c947 */ /* 0x000fea0003800000 */
[----:B------:R-:W-:Y:S04]  /*58e0*/  ISETP.NE.U32.AND P3, PT, R52, RZ, PT ;  /* 0x000000ff3400720c */ /* 0x000fe80003f65070 */
[----:B------:R-:W-:Y:S11]  /*58f0*/  ISETP.NE.AND.EX P3, PT, R53, RZ, PT, P3 ;  /* 0x000000ff3500720c */ /* 0x000ff60003f65330 */
[----:B------:R-:W-:Y:S02]  /*5900*/  @!UPT UIADD3 URZ, UPT, UPT, URZ, URZ, URZ ;  /* 0x000000fffffff290 */ /* 0x000fe4000fffe0ff */
[----:B------:R-:W1:Y:S01]  /*5910*/  @P3 LDC.64 R2, c[0x0][0x8a8] ;  /* 0x00022a00ff023b82 */ /* 0x000e620000000a00 */
[----:B------:R-:W-:Y:S04]  /*5920*/  @P3 IMAD R0, R54, UR36, RZ ;  /* 0x0000002436003c24 */ /* 0x000fe8000f8e02ff */
[----:B-1----:R-:W-:Y:S05]  /*5930*/  @P3 IMAD.WIDE R2, R0, 0x4, R2 ;  /* 0x0000000400023825 */ /* 0x002fea00078e0202 */
[----:B-----5:R1:W5:Y:S02]  /*5940*/  @P3 LDG.E R33, desc[UR46][R2.64] ;  /* 0x0000002e02213981 */ /* 0x020364000c1e1900 */
[----:B-1----:R-:W2:Y:S02]  /*5950*/  @!P3 LDC R33, c[0x0][0x8a0] ;  /* 0x00022800ff21bb82 */ /* 0x002ea40000000800 */
.L_x_87:
[----:B-----5:R-:W-:Y:S01]  /*5960*/  FSETP.NEU.AND P3, PT, R35, RZ, PT ;  /* 0x000000ff2300720b */ /* 0x020fe20003f6d000 */
[----:B------:R-:W-:Y:S01]  /*5970*/  IMAD.U32 R2, RZ, RZ, UR56 ;  /* 0x00000038ff027e24 */ /* 0x000fe2000f8e00ff */
[----:B------:R-:W-:Y:S01]  /*5980*/  SEL R5, RZ, 0xffffffff, P2 ;  /* 0xffffffffff057807 */ /* 0x000fe20001000000 */
[----:B------:R-:W-:Y:S01]  /*5990*/  ULOP3.LUT UR4, UR51, 0x1, URZ, 0x3c, !UPT ;  /* 0x0000000133047892 */ /* 0x000fe2000f8e3cff */
[----:B------:R-:W-:Y:S01]  /*59a0*/  @P1 LOP3.LUT P2, RZ, R60, 0xff, RZ, 0xc0, !PT ;  /* 0x000000ff3cff1812 */ /* 0x000fe2000784c0ff */
[----:B------:R-:W-:Y:S01]  /*59b0*/  BSSY B1, `(.L_x_88) ;  /* 0x000003d000017945 */ /* 0x000fe20003800000 */
[----:B------:R-:W-:Y:S01]  /*59c0*/  @P1 SEL R0, RZ, 0xffffffff, P3 ;  /* 0xffffffffff001807 */ /* 0x000fe20001800000 */
[----:B------:R-:W-:Y:S01]  /*59d0*/  IMAD.MOV.U32 R47, RZ, RZ, 0x1 ;  /* 0x00000001ff2f7424 */ /* 0x000fe200078e00ff */
[----:B------:R-:W-:Y:S01]  /*59e0*/  LEA R2, R2, UR48, 0x3 ;  /* 0x0000003002027c11 */ /* 0x000fe2000f8e18ff */
[----:B------:R-:W-:Y:S01]  /*59f0*/  IMAD.U32 R45, RZ, RZ, UR4 ;  /* 0x00000004ff2d7e24 */ /* 0x000fe2000f8e00ff */
[----:B------:R-:W-:Y:S01]  /*5a00*/  @P0 SEL R0, R5, R0, !P2 ;  /* 0x0000000005000207 */ /* 0x000fe20005000000 */
[----:B------:R-:W-:Y:S01]  /*5a10*/  IMAD.U32 R46, RZ, RZ, UR56 ;  /* 0x00000038ff2e7e24 */ /* 0x000fe2000f8e00ff */
[C---:B------:R-:W-:Y:S02]  /*5a20*/  LEA R44, R31.reuse, UR48, 0x3 ;  /* 0x000000301f2c7c11 */ /* 0x040fe4000f8e18ff */
[----:B------:R-:W-:Y:S02]  /*5a30*/  CS2R R50, SRZ ;  /* 0x0000000000327805 */ /* 0x000fe4000001ff00 */
[----:B------:R-:W-:Y:S02]  /*5a40*/  @P1 LOP3.LUT R0, R0, 0x1, RZ, 0xc0, !PT ;  /* 0x0000000100001812 */ /* 0x000fe400078ec0ff */
[----:B------:R-:W-:Y:S02]  /*5a50*/  CS2R R48, SRZ ;  /* 0x0000000000307805 */ /* 0x000fe4000001ff00 */
[----:B------:R-:W-:Y:S02]  /*5a60*/  SHF.L.U32 R3, R68, 0x1f, RZ ;  /* 0x0000001f44037819 */ /* 0x000fe400000006ff */
[----:B------:R-:W-:Y:S02]  /*5a70*/  CS2R R42, SRZ ;  /* 0x00000000002a7805 */ /* 0x000fe4000001ff00 */
[----:B------:R-:W-:Y:S02]  /*5a80*/  ISETP.NE.U32.OR P5, PT, R0, 0x1, !P1 ;  /* 0x000000010000780c */ /* 0x000fe40004fa5470 */
[----:B------:R-:W-:Y:S02]  /*5a90*/  CS2R R40, SRZ ;  /* 0x0000000000287805 */ /* 0x000fe4000001ff00 */
[----:B------:R-:W-:Y:S02]  /*5aa0*/  PLOP3.LUT P2, PT, PT, PT, UP1, 0x80, 0x8 ;  /* 0x000000000008781c */ /* 0x000fe40003f4f018 */
[----:B------:R-:W-:Y:S02]  /*5ab0*/  LEA.HI R34, R31, R31, RZ, 0x1 ;  /* 0x0000001f1f227211 */ /* 0x000fe400078f08ff */
[----:B------:R-:W-:Y:S02]  /*5ac0*/  LOP3.LUT P4, R72, R60, 0xff, RZ, 0xc0, !PT ;  /* 0x000000ff3c487812 */ /* 0x000fe4000788c0ff */
[----:B------:R-:W-:Y:S02]  /*5ad0*/  SEL R4, RZ, 0xffffffff, P3 ;  /* 0xffffffffff047807 */ /* 0x000fe40001800000 */
[----:B------:R-:W-:Y:S02]  /*5ae0*/  P2R R74, PR, RZ, 0x20 ;  /* 0x00000020ff4a7803 */ /* 0x000fe40000000000 */
[----:B------:R-:W-:Y:S03]  /*5af0*/  @P5 SHF.L.U32 R0, R45, 0x1f, RZ ;  /* 0x0000001f2d005819 */ /* 0x000fe600000006ff */
[----:B------:R-:W-:Y:S01]  /*5b00*/  @P2 SEL R4, R5, R4, !P4 ;  /* 0x0000000405042207 */ /* 0x000fe20006000000 */
[----:B------:R1:W3:Y:S03]  /*5b10*/  @P5 SYNCS.PHASECHK.TRANS64.TRYWAIT P1, [R2+URZ+0x60], R0 ;  /* 0x00006000020055a7 */ /* 0x0002e600080211ff */
[----:B------:R-:W-:Y:S04]  /*5b20*/  LOP3.LUT R4, R4, 0x1, RZ, 0xc0, !PT ;  /* 0x0000000104047812 */ /* 0x000fe800078ec0ff */
[----:B------:R-:W-:Y:S04]  /*5b30*/  ISETP.NE.U32.AND P2, PT, R4, 0x1, PT ;  /* 0x000000010400780c */ /* 0x000fe80003f45070 */
[----:B------:R-:W-:Y:S01]  /*5b40*/  P2R R76, PR, RZ, 0x4 ;  /* 0x00000004ff4c7803 */ /* 0x000fe20000000000 */
[----:B------:R4:W2:Y:S01]  /*5b50*/  SYNCS.PHASECHK.TRANS64.TRYWAIT P0, [R44+URZ+0xc0], R3 ;  /* 0x0000c0032c0075a7 */ /* 0x0008a200080011ff */
[C---:B-1----:R-:W-:Y:S01]  /*5b60*/  IMAD.SHL.U32 R0, R34.reuse, 0x20, RZ ;  /* 0x0000002022007824 */ /* 0x042fe200078e00ff */
[----:B------:R-:W-:Y:S04]  /*5b70*/  LOP3.LUT R34, R34, 0xffe, RZ, 0xc0, !PT ;  /* 0x00000ffe22227812 */ /* 0x000fe800078ec0ff */
[----:B------:R-:W-:Y:S01]  /*5b80*/  LOP3.LUT R0, R0, 0xffffffc0, RZ, 0xc0, !PT ;  /* 0xffffffc000007812 */ /* 0x000fe200078ec0ff */
[----:B------:R-:W-:Y:S04]  /*5b90*/  IMAD.IADD R34, R31, 0x1, -R34 ;  /* 0x000000011f227824 */ /* 0x000fe800078e0a22 */
[----:B------:R-:W-:Y:S04]  /*5ba0*/  IMAD.IADD R0, R32, 0x1, R0 ;  /* 0x0000000120007824 */ /* 0x000fe800078e0200 */
[----:B------:R-:W-:Y:S01]  /*5bb0*/  IMAD R34, R34, 0x100000, R0 ;  /* 0x0010000022227824 */ /* 0x000fe200078e0200 */
[----:B---3--:R-:W-:Y:S01]  /*5bc0*/  @P5 SEL R47, RZ, 0x1, !P1 ;  /* 0x00000001ff2f5807 */ /* 0x008fe20004800000 */
[----:B----4-:R-:W-:Y:S06]  /*5bd0*/  @!P5 BRA `(.L_x_89) ;  /* 0x000000000068d947 */ /* 0x010fec0003800000 */
[----:B------:R-:W-:Y:S01]  /*5be0*/  HFMA2 R43, -RZ, RZ, 0, 0 ;  /* 0x00000000ff2b7431 */ /* 0x000fe200000001ff */
[----:B------:R-:W-:Y:S01]  /*5bf0*/  ISETP.NE.AND P1, PT, R47, RZ, PT ;  /* 0x000000ff2f00720c */ /* 0x000fe20003f25270 */
[----:B------:R-:W-:Y:S01]  /*5c00*/  IMAD.U32 R0, RZ, RZ, UR56 ;  /* 0x00000038ff007e24 */ /* 0x000fe2000f8e00ff */
[----:B------:R-:W-:Y:S11]  /*5c10*/  BSSY B0, `(.L_x_90) ;  /* 0x0000005000007945 */ /* 0x000ff60003800000 */
[----:B------:R-:W-:Y:S05]  /*5c20*/  @P1 BRA `(.L_x_91) ;  /* 0x00000000000c1947 */ /* 0x000fea0003800000 */
[----:B------:R-:W-:Y:S04]  /*5c30*/  SHF.L.U32 R4, R45, 0x1f, RZ ;  /* 0x0000001f2d047819 */ /* 0x000fe800000006ff */
[----:B------:R-:W1:Y:S02]  /*5c40*/  SYNCS.PHASECHK.TRANS64.TRYWAIT P1, [R2+URZ+0x60], R4 ;  /* 0x00006004020075a7 */ /* 0x000e6400080211ff */
[----:B-1----:R-:W-:Y:S05]  /*5c50*/  @!P1 BRA `(.L_x_92) ;  /* 0x0000001c00cc9947 */ /* 0x002fea0003800000 */
.L_x_91:
[----:B------:R-:W-:Y:S05]  /*5c60*/  BSYNC B0 ;  /* 0x0000000000007941 */ /* 0x000fea0003800000 */
.L_x_90:
[----:B------:R-:W-:Y:S01]  /*5c70*/  ISETP.NE.AND P1, PT, R76, RZ, PT ;  /* 0x000000ff4c00720c */ /* 0x000fe20003f25270 */
[----:B------:R-:W-:Y:S01]  /*5c80*/  IMAD.MOV.U32 R42, RZ, RZ, RZ ;  /* 0x000000ffff2a7224 */ /* 0x000fe200078e00ff */
[----:B------:R-:W-:Y:S02]  /*5c90*/  CS2R R40, SRZ ;  /* 0x0000000000287805 */ /* 0x000fe4000001ff00 */
[----:B------:R-:W-:Y:S02]  /*5ca0*/  CS2R R50, SRZ ;  /* 0x0000000000327805 */ /* 0x000fe4000001ff00 */
[----:B------:R-:W-:Y:S07]  /*5cb0*/  CS2R R48, SRZ ;  /* 0x0000000000307805 */ /* 0x000fee000001ff00 */
[----:B-1----:R-:W-:Y:S01]  /*5cc0*/  @P1 IMAD R2, R0, 0x800, R64 ;  /* 0x0000080000021824 */ /* 0x002fe200078e0240 */
[----:B------:R-:W-:Y:S05]  /*5cd0*/  @P1 WARPSYNC.ALL ;  /* 0x0000000000001948 */ /* 0x000fea0003800000 */
[----:B------:R-:W-:Y:S01]  /*5ce0*/  @P1 LEA R2, R2, UR48, 0x1 ;  /* 0x0000003002021c11 */ /* 0x000fe2000f8e08ff */
[----:B------:R-:W-:Y:S04]  /*5cf0*/  UIADD3 UR5, UPT, UPT, UR56, 0x1, URZ ;  /* 0x0000000138057890 */ /* 0x000fe8000fffe0ff */
[----:B------:R1:W3:Y:S01]  /*5d00*/  @P1 LDSM.16.M88.4 R40, [R2+0x200] ;  /* 0x000200000228183b */ /* 0x0002e20000000200 */
[----:B------:R-:W-:Y:S01]  /*5d10*/  UISETP.NE.AND UP0, UPT, UR5, 0x3, UPT ;  /* 0x000000030500788c */ /* 0x000fe2000bf05270 */
[----:B------:R-:W-:Y:S03]  /*5d20*/  @P1 IMAD R0, R69, 0x2, R2 ;  /* 0x0000000245001824 */ /* 0x000fe600078e0202 */
[----:B------:R-:W-:Y:S02]  /*5d30*/  USEL UR4, URZ, 0x1, UP0 ;  /* 0x00000001ff047887 */ /* 0x000fe40008000000 */
[----:B------:R1:W4:Y:S01]  /*5d40*/  @P1 LDSM.16.M88.4 R48, [R0+0x200] ;  /* 0x000200000030183b */ /* 0x0003220000000200 */
[----:B------:R-:W-:Y:S03]  /*5d50*/  USEL UR5, UR5, URZ, UP0 ;  /* 0x000000ff05057287 */ /* 0x000fe60008000000 */
[----:B------:R-:W-:Y:S03]  /*5d60*/  LOP3.LUT R45, R45, UR4, RZ, 0x3c, !PT ;  /* 0x000000042d2d7c12 */ /* 0x000fe6000f8e3cff */
[----:B------:R-:W-:Y:S02]  /*5d70*/  IMAD.U32 R46, RZ, RZ, UR5 ;  /* 0x00000005ff2e7e24 */ /* 0x000fe4000f8e00ff */
.L_x_89:
[----:B------:R-:W-:Y:S05]  /*5d80*/  BSYNC B1 ;  /* 0x0000000000017941 */ /* 0x000fea0003800000 */
.L_x_88:
[----:B-1----:R-:W-:Y:S04]  /*5d90*/  SHF.R.U32.HI R0, RZ, 0x15, R34 ;  /* 0x00000015ff007819 */ /* 0x002fe80000011622 */
[----:B------:R-:W-:Y:S01]  /*5da0*/  LOP3.LUT P1, RZ, R0, 0x3, R65, 0x48, !PT ;  /* 0x0000000300ff7812 */ /* 0x000fe20007824841 */
[----:B------:R-:W-:Y:S01]  /*5db0*/  @!UPT UIADD3 URZ, UPT, UPT, URZ, URZ, URZ ;  /* 0x000000fffffff290 */ /* 0x000fe2000fffe0ff */
[----:B--2---:R-:W-:Y:S11]  /*5dc0*/  @P0 BRA `(.L_x_93) ;  /* 0x0000000000080947 */ /* 0x004ff60003800000 */
[----:B------:R-:W1:Y:S02]  /*5dd0*/  SYNCS.PHASECHK.TRANS64.TRYWAIT P0, [R44+URZ+0xc0], R3 ;  /* 0x0000c0032c0075a7 */ /* 0x000e6400080011ff */
[----:B-1----:R-:W-:Y:S05]  /*5de0*/  @!P0 BRA `(.L_x_94) ;  /* 0x0000001c007c8947 */ /* 0x002fea0003800000 */
.L_x_93:
[----:B------:R-:W-:Y:S05]  /*5df0*/  @!P1 BRA `(.L_x_95) ;  /* 0x0000000000409947 */ /* 0x000fea0003800000 */
[----:B------:R-:W2:Y:S01]  /*5e00*/  LDCU.64 UR8, c[0x4][0x70] ;  /* 0x01000e00ff0877ac */ /* 0x000ea20008000a00 */
[----:B-1----:R-:W-:Y:S01]  /*5e10*/  MOV R3, 0x0 ;  /* 0x0000000000037802 */ /* 0x002fe20000000f00 */
[----:B------:R-:W-:Y:S02]  /*5e20*/  HFMA2 R12, -RZ, RZ, 0, 5.9604644775390625e-08 ;  /* 0x00000001ff0c7431 */ /* 0x000fe400000001ff */
[----:B------:R-:W-:Y:S02]  /*5e30*/  IMAD.MOV.U32 R8, RZ, RZ, 0x192 ;  /* 0x00000192ff087424 */ /* 0x000fe400078e00ff */
[----:B------:R-:W-:Y:S01]  /*5e40*/  IMAD.MOV.U32 R13, RZ, RZ, RZ ;  /* 0x000000ffff0d7224 */ /* 0x000fe200078e00ff */
[----:B------:R-:W1:Y:S01]  /*5e50*/  LDCU.64 UR6, c[0x4][0x78] ;  /* 0x01000f00ff0677ac */ /* 0x000e620008000a00 */
[----:B------:R-:W3:Y:S01]  /*5e60*/  LDC.64 R2, c[0x4][R3] ;  /* 0x0100000003027b82 */ /* 0x000ee20000000a00 */
[----:B------:R-:W5:Y:S01]  /*5e70*/  LDCU.64 UR4, c[0x4][0x10] ;  /* 0x01000200ff0477ac */ /* 0x000f620008000a00 */
[----:B--2---:R-:W-:Y:S01]  /*5e80*/  MOV R5, UR9 ;  /* 0x0000000900057c02 */ /* 0x004fe20008000f00 */
[----:B------:R-:W-:Y:S01]  /*5e90*/  IMAD.U32 R4, RZ, RZ, UR8 ;  /* 0x00000008ff047e24 */ /* 0x000fe2000f8e00ff */
[----:B-1----:R-:W-:Y:S01]  /*5ea0*/  MOV R7, UR7 ;  /* 0x0000000700077c02 */ /* 0x002fe20008000f00 */
[----:B------:R-:W-:Y:S01]  /*5eb0*/  IMAD.U32 R6, RZ, RZ, UR6 ;  /* 0x00000006ff067e24 */ /* 0x000fe2000f8e00ff */
[----:B-----5:R-:W-:Y:S01]  /*5ec0*/  MOV R11, UR5 ;  /* 0x00000005000b7c02 */ /* 0x020fe20008000f00 */
[----:B------:R-:W-:Y:S02]  /*5ed0*/  IMAD.U32 R10, RZ, RZ, UR4 ;  /* 0x00000004ff0a7e24 */ /* 0x000fe4000f8e00ff */
[----:B------:R-:W-:Y:S07]  /*5ee0*/  LEPC R20, `(.L_x_95) ;  /* 0x000000001014794e */ /* 0x000fee0000000000 */
[----:B---34-:R-:W-:Y:S05]  /*5ef0*/  CALL.ABS.NOINC R2 ;  /* 0x0000000002007343 */ /* 0x018fea0003c00000 */
.L_x_95:
[----:B------:R-:W-:Y:S05]  /*5f00*/  WARPSYNC.ALL ;  /* 0x0000000000007948 */ /* 0x000fea0003800000 */
[----:B------:R-:W-:Y:S01]  /*5f10*/  R2UR UR4, R34 ;  /* 0x00000000220472ca */ /* 0x000fe200000e0000 */
[----:B-1-3--:R-:W-:Y:S01]  /*5f20*/  HADD2.F32 R3, -RZ, R40.H0_H0 ;  /* 0x20000028ff037230 */ /* 0x00afe20000004100 */
[----:B------:R-:W-:Y:S01]  /*5f30*/  SHF.L.U32 R75, R69, 0x1, RZ ;  /* 0x00000001454b7819 */ /* 0x000fe200000006ff */
[----:B------:R-:W-:Y:S01]  /*5f40*/  HADD2.F32 R20, -RZ, R42.H0_H0 ;  /* 0x2000002aff147230 */ /* 0x000fe20000004100 */
[----:B------:R-:W-:Y:S01]  /*5f50*/  ISETP.NE.AND P0, PT, R70, RZ, PT ;  /* 0x000000ff4600720c */ /* 0x000fe20003f05270 */
[----:B------:R-:W-:Y:S08]  /*5f60*/  BSSY.RECONVERGENT B0, `(.L_x_96) ;  /* 0x000004d000007945 */ /* 0x000ff00003800200 */
[----:B------:R-:W1:Y:S02]  /*5f70*/  LDTM.16dp256bit.x4 R4, tmem[UR4] ;  /* 0x00000004000479ee */ /* 0x000e640008120000 */
[C---:B-1----:R-:W-:Y:S01]  /*5f80*/  FMUL R0, R33.reuse, R4 ;  /* 0x0000000421007220 */ /* 0x042fe20000400000 */
[----:B------:R-:W-:Y:S02]  /*5f90*/  HADD2.F32 R4, -RZ, R40.H1_H1 ;  /* 0x30000028ff047230 */ /* 0x000fe40000004100 */
[----:B------:R-:W-:Y:S01]  /*5fa0*/  FMUL R2, R33, R5 ;  /* 0x0000000521027220 */ /* 0x000fe20000400000 */
[--C-:B------:R-:W-:Y:S02]  /*5fb0*/  HADD2.F32 R5, -RZ, R41.reuse.H0_H0 ;  /* 0x20000029ff057230 */ /* 0x100fe40000004100 */
[----:B------:R-:W-:Y:S01]  /*5fc0*/  FFMA R0, R35, R3, R0 ;  /* 0x0000000323007223 */ /* 0x000fe20000000000 */
[----:B------:R-:W-:Y:S01]  /*5fd0*/  FMUL R3, R33, R6 ;  /* 0x0000000621037220 */ /* 0x000fe20000400000 */
[----:B------:R-:W-:Y:S02]  /*5fe0*/  HADD2.F32 R6, -RZ, R41.H1_H1 ;  /* 0x30000029ff067230 */ /* 0x000fe40000004100 */
[----:B------:R-:W-:Y:S01]  /*5ff0*/  FFMA R2, R35, R4, R2 ;  /* 0x0000000423027223 */ /* 0x000fe20000000002 */
[----:B------:R-:W-:Y:S01]  /*6000*/  FMUL R7, R33, R7 ;  /* 0x0000000721077220 */ /* 0x000fe20000400000 */
[----:B------:R-:W-:Y:S01]  /*6010*/  FFMA R3, R35, R5, R3 ;  /* 0x0000000523037223 */ /* 0x000fe20000000003 */
[C---:B------:R-:W-:Y:S01]  /*6020*/  FMUL R4, R33.reuse, R8 ;  /* 0x0000000821047220 */ /* 0x040fe20000400000 */
[----:B------:R-:W-:Y:S01]  /*6030*/  FMUL R5, R33, R9 ;  /* 0x0000000921057220 */ /* 0x000fe20000400000 */
[----:B------:R-:W-:Y:S01]  /*6040*/  F2FP.F16.F32.PACK_AB R36, R2, R0 ;  /* 0x000000000224723e */ /* 0x000fe200000000ff */
[C---:B------:R-:W-:Y:S01]  /*6050*/  FFMA R7, R35.reuse, R6, R7 ;  /* 0x0000000623077223 */ /* 0x040fe20000000007 */
[----:B------:R-:W-:Y:S02]  /*6060*/  HADD2.F32 R0, -RZ, R42.H1_H1 ;  /* 0x3000002aff007230 */ /* 0x000fe40000004100 */
[----:B------:R-:W-:Y:S01]  /*6070*/  FFMA R4, R35, R20, R4 ;  /* 0x0000001423047223 */ /* 0x000fe20000000004 */
[--C-:B------:R-:W-:Y:S02]  /*6080*/  HADD2.F32 R2, -RZ, R43.reuse.H0_H0 ;  /* 0x2000002bff027230 */ /* 0x100fe40000004100 */
[----:B------:R-:W-:Y:S01]  /*6090*/  FMUL R6, R33, R10 ;  /* 0x0000000a21067220 */ /* 0x000fe20000400000 */
[----:B------:R-:W-:Y:S01]  /*60a0*/  F2FP.F16.F32.PACK_AB R37, R7, R3 ;  /* 0x000000030725723e */ /* 0x000fe200000000ff */
[----:B------:R-:W-:Y:S02]  /*60b0*/  HADD2.F32 R3, -RZ, R43.H1_H1 ;  /* 0x3000002bff037230 */ /* 0x000fe40000004100 */
[----:B------:R-:W-:Y:S01]  /*60c0*/  FFMA R5, R35, R0, R5 ;  /* 0x0000000023057223 */ /* 0x000fe20000000005 */
[C---:B------:R-:W-:Y:S01]  /*60d0*/  FMUL R11, R33.reuse, R11 ;  /* 0x0000000b210b7220 */ /* 0x040fe20000400000 */
[--C-:B----4-:R-:W-:Y:S02]  /*60e0*/  HADD2.F32 R7, -RZ, R48.reuse.H0_H0 ;  /* 0x20000030ff077230 */ /* 0x110fe40000004100 */
[C---:B------:R-:W-:Y:S01]  /*60f0*/  FMUL R8, R33.reuse, R12 ;  /* 0x0000000c21087220 */ /* 0x040fe20000400000 */
[----:B------:R-:W-:Y:S02]  /*6100*/  HADD2.F32 R0, -RZ, R48.H1_H1 ;  /* 0x30000030ff007230 */ /* 0x000fe40000004100 */
[----:B------:R-:W-:Y:S01]  /*6110*/  FMUL R9, R33, R13 ;  /* 0x0000000d21097220 */ /* 0x000fe20000400000 */
[C---:B------:R-:W-:Y:S01]  /*6120*/  FFMA R6, R35.reuse, R2, R6 ;  /* 0x0000000223067223 */ /* 0x040fe20000000006 */
[C---:B------:R-:W-:Y:S01]  /*6130*/  FFMA R11, R35.reuse, R3, R11 ;  /* 0x00000003230b7223 */ /* 0x040fe2000000000b */
[C---:B------:R-:W-:Y:S01]  /*6140*/  FFMA R8, R35.reuse, R7, R8 ;  /* 0x0000000723087223 */ /* 0x040fe20000000008 */
[----:B------:R-:W-:Y:S01]  /*6150*/  FFMA R9, R35, R0, R9 ;  /* 0x0000000023097223 */ /* 0x000fe20000000009 */
[--C-:B------:R-:W-:Y:S02]  /*6160*/  HADD2.F32 R2, -RZ, R49.reuse.H0_H0 ;  /* 0x20000031ff027230 */ /* 0x100fe40000004100 */
[C---:B------:R-:W-:Y:S01]  /*6170*/  FMUL R10, R33.reuse, R14 ;  /* 0x0000000e210a7220 */ /* 0x040fe20000400000 */
[----:B------:R-:W-:Y:S02]  /*6180*/  HADD2.F32 R0, -RZ, R49.H1_H1 ;  /* 0x30000031ff007230 */ /* 0x000fe40000004100 */
[----:B------:R-:W-:Y:S01]  /*6190*/  FMUL R15, R33, R15 ;  /* 0x0000000f210f7220 */ /* 0x000fe20000400000 */
[----:B------:R-:W-:Y:S01]  /*61a0*/  F2FP.F16.F32.PACK_AB R38, R5, R4 ;  /* 0x000000040526723e */ /* 0x000fe200000000ff */
[----:B------:R-:W-:Y:S01]  /*61b0*/  FFMA R10, R35, R2, R10 ;  /* 0x00000002230a7223 */ /* 0x000fe2000000000a */
[----:B------:R-:W-:Y:S01]  /*61c0*/  FMUL R12, R33, R16 ;  /* 0x00000010210c7220 */ /* 0x000fe20000400000 */
[----:B------:R-:W-:Y:S01]  /*61d0*/  FFMA R15, R35, R0, R15 ;  /* 0x00000000230f7223 */ /* 0x000fe2000000000f */
[--C-:B------:R-:W-:Y:S01]  /*61e0*/  HADD2.F32 R0, -RZ, R50.reuse.H0_H0 ;  /* 0x20000032ff007230 */ /* 0x100fe20000004100 */
[----:B------:R-:W-:Y:S01]  /*61f0*/  MOV R5, UR56 ;  /* 0x0000003800057c02 */ /* 0x000fe20008000f00 */
[----:B------:R-:W-:Y:S02]  /*6200*/  HADD2.F32 R2, -RZ, R50.H1_H1 ;  /* 0x30000032ff027230 */ /* 0x000fe40000004100 */
[C---:B------:R-:W-:Y:S01]  /*6210*/  FMUL R13, R33.reuse, R17 ;  /* 0x00000011210d7220 */ /* 0x040fe20000400000 */
[--C-:B------:R-:W-:Y:S02]  /*6220*/  HADD2.F32 R3, -RZ, R51.reuse.H0_H0 ;  /* 0x20000033ff037230 */ /* 0x100fe40000004100 */
[C---:B------:R-:W-:Y:S01]  /*6230*/  FMUL R14, R33.reuse, R18 ;  /* 0x00000012210e7220 */ /* 0x040fe20000400000 */
[----:B------:R-:W-:Y:S02]  /*6240*/  HADD2.F32 R4, -RZ, R51.H1_H1 ;  /* 0x30000033ff047230 */ /* 0x000fe40000004100 */
[----:B------:R-:W-:Y:S01]  /*6250*/  FMUL R19, R33, R19 ;  /* 0x0000001321137220 */ /* 0x000fe20000400000 */
[----:B------:R-:W-:Y:S01]  /*6260*/  FFMA R12, R35, R0, R12 ;  /* 0x00000000230c7223 */ /* 0x000fe2000000000c */
[----:B------:R-:W-:Y:S01]  /*6270*/  LEA R5, R5, R64, 0xb ;  /* 0x0000004005057211 */ /* 0x000fe200078e58ff */
[C---:B------:R-:W-:Y:S01]  /*6280*/  FFMA R13, R35.reuse, R2, R13 ;  /* 0x00000002230d7223 */ /* 0x040fe2000000000d */
[C---:B------:R-:W-:Y:S01]  /*6290*/  FFMA R14, R35.reuse, R3, R14 ;  /* 0x00000003230e7223 */ /* 0x040fe2000000000e */
[----:B------:R-:W-:Y:S01]  /*62a0*/  FFMA R19, R35, R4, R19 ;  /* 0x0000000423137223 */ /* 0x000fe20000000013 */
[----:B------:R-:W-:Y:S02]  /*62b0*/  F2FP.F16.F32.PACK_AB R39, R11, R6 ;  /* 0x000000060b27723e */ /* 0x000fe400000000ff */
[----:B------:R-:W-:Y:S02]  /*62c0*/  LEA R5, R5, UR48, 0x1 ;  /* 0x0000003005057c11 */ /* 0x000fe4000f8e08ff */
[----:B------:R-:W-:Y:S02]  /*62d0*/  F2FP.F16.F32.PACK_AB R8, R9, R8 ;  /* 0x000000080908723e */ /* 0x000fe400000000ff */
[----:B------:R-:W-:Y:S01]  /*62e0*/  F2FP.F16.F32.PACK_AB R9, R15, R10 ;  /* 0x0000000a0f09723e */ /* 0x000fe200000000ff */
[----:B------:R1:W-:Y:S01]  /*62f0*/  STSM.16.M88.4 [R5+0x200], R36 ;  /* 0x0002002405007844 */ /* 0x0003e20000000200 */
[----:B------:R-:W-:Y:S02]  /*6300*/  F2FP.F16.F32.PACK_AB R10, R13, R12 ;  /* 0x0000000c0d0a723e */ /* 0x000fe400000000ff */
[----:B------:R-:W-:Y:S02]  /*6310*/  F2FP.F16.F32.PACK_AB R11, R19, R14 ;  /* 0x0000000e130b723e */ /* 0x000fe400000000ff */
[----:B------:R-:W-:Y:S05]  /*6320*/  IADD3 R0, PT, PT, R75, 0x200, R5 ;  /* 0x000002004b007810 */ /* 0x000fea0007ffe005 */
[----:B------:R1:W-:Y:S01]  /*6330*/  STSM.16.M88.4 [R0], R8 ;  /* 0x0000000800007844 */ /* 0x0003e20000000200 */
[----:B------:R-:W-:Y:S01]  /*6340*/  @!PT LDS RZ, [RZ] ;  /* 0x00000000fffff984 */ /* 0x000fe20000000800 */
[----:B------:R-:W-:Y:S01]  /*6350*/  @!PT LDS RZ, [RZ] ;  /* 0x00000000fffff984 */ /* 0x000fe20000000800 */
[----:B------:R-:W-:Y:S01]  /*6360*/  @!PT LDS RZ, [RZ] ;  /* 0x00000000fffff984 */ /* 0x000fe20000000800 */
[----:B------:R-:W-:Y:S01]  /*6370*/  @!PT LDS RZ, [RZ] ;  /* 0x00000000fffff984 */ /* 0x000fe20000000800 */
[----:B------:R2:W-:Y:S07]  /*6380*/  MEMBAR.ALL.CTA ;  /* 0x0000000000007992 */ /* 0x0005ee0000008000 */
[----:B--2---:R-:W2:Y:S02]  /*6390*/  FENCE.VIEW.ASYNC.S ;  /* 0x00000000000073c6 */ /* 0x004ea40000000000 */
[----:B--2---:R-:W-:Y:S06]  /*63a0*/  BAR.SYNC.DEFER_BLOCKING 0x1, 0x80 ;  /* 0x0042000000007b1d */ /* 0x004fec0000010000 */
[----:B------:R-:W-:Y:S05]  /*63b0*/  @P0 BRA `(.L_x_97) ;  /* 0x00000000001c0947 */ /* 0x000fea0003800000 */
[----:B------:R-:W-:Y:S02]  /*63c0*/  UIADD3 UR6, UP0, UPT, UR54, 0x680, URZ ;  /* 0x0000068036067890 */ /* 0x000fe4000ff1e0ff */
[----:B------:R-:W-:Y:S02]  /*63d0*/  ULEA UR4, UR56, UR48, 0xc ;  /* 0x0000003038047291 */ /* 0x000fe4000f8e60ff */
[----:B------:R-:W-:Y:S02]  /*63e0*/  UIADD3.X UR7, UPT, UPT, URZ, UR55, URZ, UP0, !UPT ;  /* 0x00000037ff077290 */ /* 0x000fe400087fe4ff */
[----:B------:R-:W-:Y:S01]  /*63f0*/  UIADD3 UR40, UPT, UPT, UR4, 0x200, URZ ;  /* 0x0000020004287890 */ /* 0x000fe2000fffe0ff */
[----:B------:R-:W-:Y:S08]  /*6400*/  UMOV UR43, UR36 ;  /* 0x00000024002b7c82 */ /* 0x000ff00008000000 */
[----:B------:R2:W-:Y:S02]  /*6410*/  UTMASTG.3D [UR40], [UR6] ;  /* 0x00000028060073b5 */ /* 0x0005e40008010000 */
[----:B--2---:R0:W-:Y:S02]  /*6420*/  UTMACMDFLUSH ;  /* 0x00000000000079b7 */ /* 0x0041e40000000000 */
.L_x_97:
[----:B------:R-:W-:Y:S05]  /*6430*/  BSYNC.RECONVERGENT B0 ;  /* 0x0000000000007941 */ /* 0x000fea0003800200 */
.L_x_96:
[----:B------:R-:W-:Y:S01]  /*6440*/  UIADD3 UR40, UPT, UPT, UR56, 0x1, URZ ;  /* 0x0000000138287890 */ /* 0x000fe2000fffe0ff */
[----:B------:R-:W-:Y:S03]  /*6450*/  BSSY.RECONVERGENT B0, `(.L_x_98) ;  /* 0x0000005000007945 */ /* 0x000fe60003800200 */
[----:B------:R-:W-:Y:S04]  /*6460*/  UISETP.NE.AND UP0, UPT, UR40, 0x3, UPT ;  /* 0x000000032800788c */ /* 0x000fe8000bf05270 */
[----:B------:R-:W-:Y:S01]  /*6470*/  USEL UR43, UR40, URZ, UP0 ;  /* 0x000000ff282b7287 */ /* 0x000fe20008000000 */
[----:B------:R-:W-:Y:S11]  /*6480*/  @P0 BRA `(.L_x_99) ;  /* 0x0000000000040947 */ /* 0x000ff60003800000 */
[----:B------:R-:W-:Y:S04]  /*6490*/  DEPBAR.LE SB0, 0x1 ;  /* 0x000080400000791a */ /* 0x000fe80000000000 */
.L_x_99:
[----:B------:R-:W-:Y:S05]  /*64a0*/  BSYNC.RECONVERGENT B0 ;  /* 0x0000000000007941 */ /* 0x000fea0003800200 */
.L_x_98:
[----:B------:R-:W-:Y:S01]  /*64b0*/  BAR.SYNC.DEFER_BLOCKING 0x1, 0x80 ;  /* 0x0042000000007b1d */ /* 0x000fe20000010000 */
[----:B------:R-:W-:Y:S01]  /*64c0*/  ISETP.NE.AND P1, PT, R74, RZ, PT ;  /* 0x000000ff4a00720c */ /* 0x000fe20003f25270 */
[----:B------:R-:W-:Y:S01]  /*64d0*/  UISETP.NE.AND UP0, UPT, UR50, URZ, UPT ;  /* 0x000000ff3200728c */ /* 0x000fe2000bf05270 */
[----:B------:R-:W-:Y:S11]  /*64e0*/  LEA R2, R46, UR48, 0x3 ;  /* 0x000000302e027c11 */ /* 0x000ff6000f8e18ff */
[----:B------:R-:W-:Y:S01]  /*64f0*/  @P1 SHF.L.U32 R3, R45, 0x1f, RZ ;  /* 0x0000001f2d031819 */ /* 0x000fe200000006ff */
[----:B------:R-:W-:Y:S06]  /*6500*/  BRA.U !UP0, `(.L_x_100) ;  /* 0x0000000108247547 */ /* 0x000fec000b800000 */
[----:B------:R-:W-:Y:S01]  /*6510*/  IMAD.U32 R4, RZ, RZ, UR49 ;  /* 0x00000031ff047e24 */ /* 0x000fe2000f8e00ff */
[----:B-1----:R-:W-:Y:S01]  /*6520*/  MOV R0, UR37 ;  /* 0x0000002500007c02 */ /* 0x002fe20008000f00 */
[----:B------:R-:W-:Y:S03]  /*6530*/  UIADD3 UR49, UPT, UPT, UR49, 0x1, URZ ;  /* 0x0000000131317890 */ /* 0x000fe6000fffe0ff */
[----:B------:R-:W-:Y:S01]  /*6540*/  @P1 LEA R4, R4, UR48, 0x3 ;  /* 0x0000003004041c11 */ /* 0x000fe2000f8e18ff */
[----:B------:R-:W-:Y:S04]  /*6550*/  UISETP.NE.AND UP0, UPT, UR49, 0x3, UPT ;  /* 0x000000033100788c */ /* 0x000fe8000bf05270 */
[----:B------:R-:W-:Y:S01]  /*6560*/  @P1 VIADD R4, R4, 0x78 ;  /* 0x0000007804041836 */ /* 0x000fe20000000000 */
[----:B------:R-:W-:Y:S04]  /*6570*/  USEL UR49, UR49, URZ, UP0 ;  /* 0x000000ff31317287 */ /* 0x000fe80008000000 */
[----:B------:R-:W-:Y:S04]  /*6580*/  @P1 PRMT R0, R0, 0x654, R4 ;  /* 0x0000065400001816 */ /* 0x000fe80000000004 */
[----:B------:R2:W-:Y:S04]  /*6590*/  @P1 SYNCS.ARRIVE.TRANS64.RED.A1T0 RZ, [R0+URZ], RZ ;  /* 0x000000ff00ff19a7 */ /* 0x0005e800081004ff */
.L_x_100:
[----:B------:R-:W3:Y:S01]  /*65a0*/  @P1 SYNCS.PHASECHK.TRANS64.TRYWAIT P0, [R2+URZ+0x60], R3 ;  /* 0x00006003020015a7 */ /* 0x000ee200080011ff */
[----:B------:R-:W-:Y:S01]  /*65b0*/  BSSY B1, `(.L_x_101) ;  /* 0x0000013000017945 */ /* 0x000fe20003800000 */
[----:B---3--:R-:W-:Y:S03]  /*65c0*/  @P1 SEL R47, RZ, 0x1, !P0 ;  /* 0x00000001ff2f1807 */ /* 0x008fe60004000000 */
[----:B------:R-:W-:Y:S05]  /*65d0*/  @!P1 BRA `(.L_x_102) ;  /* 0x0000000000409947 */ /* 0x000fea0003800000 */
[----:B------:R-:W-:Y:S01]  /*65e0*/  ISETP.NE.AND P1, PT, R76, RZ, PT ;  /* 0x000000ff4c00720c */ /* 0x000fe20003f25270 */
[----:B------:R-:W-:Y:S01]  /*65f0*/  BSSY B0, `(.L_x_103) ;  /* 0x0000009000007945 */ /* 0x000fe20003800000 */
[----:B------:R-:W-:Y:S11]  /*6600*/  ISETP.NE.AND P0, PT, R47, RZ, PT ;  /* 0x000000ff2f00720c */ /* 0x000ff60003f05270 */
[----:B------:R-:W-:Y:S05]  /*6610*/  @P1 IMAD R3, R46, 0x800, R64 ;  /* 0x000008002e031824 */ /* 0x000fea00078e0240 */
[----:B------:R-:W-:Y:S05]  /*6620*/  @P1 LEA R3, R3, UR48, 0x1 ;  /* 0x0000003003031c11 */ /* 0x000fea000f8e08ff */
[----:B-12---:R-:W-:Y:S01]  /*6630*/  @P1 IMAD.IADD R0, R75, 0x1, R3 ;  /* 0x000000014b001824 */ /* 0x006fe200078e0203 */
[----:B------:R-:W-:Y:S06]  /*6640*/  @P0 BRA `(.L_x_104) ;  /* 0x00000000000c0947 */ /* 0x000fec0003800000 */
[----:B------:R-:W-:Y:S04]  /*6650*/  SHF.L.U32 R45, R45, 0x1f, RZ ;  /* 0x0000001f2d2d7819 */ /* 0x000fe800000006ff */
[----:B------:R-:W1:Y:S02]  /*6660*/  SYNCS.PHASECHK.TRANS64.TRYWAIT P0, [R2+URZ+0x60], R45 ;  /* 0x0000602d020075a7 */ /* 0x000e6400080011ff */
[----:B-1----:R-:W-:Y:S05]  /*6670*/  @!P0 BRA `(.L_x_105) ;  /* 0x00000014006c8947 */ /* 0x002fea0003800000 */
.L_x_104:
[----:B------:R-:W-:Y:S05]  /*6680*/  BSYNC B0 ;  /* 0x0000000000007941 */ /* 0x000fea0003800000 */
.L_x_103:
[----:B------:R-:W-:Y:S11]  /*6690*/  ISETP.NE.AND P0, PT, R76, RZ, PT ;  /* 0x000000ff4c00720c */ /* 0x000ff60003f05270 */
[----:B------:R-:W-:Y:S02]  /*66a0*/  @!UPT UIADD3 URZ, UPT, UPT, URZ, URZ, URZ ;  /* 0x000000fffffff290 */ /* 0x000fe4000fffe0ff */
[----:B------:R-:W-:Y:S05]  /*66b0*/  @P0 WARPSYNC.ALL ;  /* 0x0000000000000948 */ /* 0x000fea0003800000 */
[----:B------:R3:W4:Y:S04]  /*66c0*/  @P0 LDSM.16.M88.4 R40, [R3+0x200] ;  /* 0x000200000328083b */ /* 0x0007280000000200 */
[----:B------:R3:W2:Y:S02]  /*66d0*/  @P0 LDSM.16.M88.4 R48, [R0+0x200] ;  /* 0x000200000030083b */ /* 0x0006a40000000200 */
.L_x_102:
[----:B------:R-:W-:Y:S05]  /*66e0*/  BSYNC B1 ;  /* 0x0000000000017941 */ /* 0x000fea0003800000 */
.L_x_101:
[----:B-123--:R-:W-:Y:S05]  /*66f0*/  VIADD R0, R34, 0x20 ;  /* 0x0000002022007836 */ /* 0x00efea0000000000 */
[----:B------:R-:W-:Y:S04]  /*6700*/  SHF.R.U32.HI R0, RZ, 0x15, R0 ;  /* 0x00000015ff007819 */ /* 0x000fe80000011600 */
[----:B------:R-:W-:Y:S11]  /*6710*/  LOP3.LUT P0, RZ, R0, 0x3, R65, 0x48, !PT ;  /* 0x0000000300ff7812 */ /* 0x000ff60007804841 */
[----:B------:R-:W-:Y:S02]  /*6720*/  @!UPT UIADD3 URZ, UPT, UPT, URZ, URZ, URZ ;  /* 0x000000fffffff290 */ /* 0x000fe4000fffe0ff */
[----:B------:R-:W-:Y:S05]  /*6730*/  @!P0 BRA `(.L_x_106) ;  /* 0x0000000000408947 */ /* 0x000fea0003800000 */
[----:B------:R-:W1:Y:S01]  /*6740*/  LDCU.64 UR8, c[0x4][0x70] ;  /* 0x01000e00ff0877ac */ /* 0x000e620008000a00 */
[----:B------:R-:W-:Y:S01]  /*6750*/  MOV R3, 0x0 ;  /* 0x0000000000037802 */ /* 0x000fe20000000f00 */
[----:B------:R-:W-:Y:S02]  /*6760*/  HFMA2 R12, -RZ, RZ, 0, 5.9604644775390625e-08 ;  /* 0x00000001ff0c7431 */ /* 0x000fe400000001ff */
[----:B------:R-:W-:Y:S02]  /*6770*/  IMAD.MOV.U32 R8, RZ, RZ, 0x192 ;  /* 0x00000192ff087424 */ /* 0x000fe400078e00ff */
[----:B------:R-:W-:Y:S01]  /*6780*/  IMAD.MOV.U32 R13, RZ, RZ, RZ ;  /* 0x000000ffff0d7224 */ /* 0x000fe200078e00ff */
[----:B------:R-:W2:Y:S01]  /*6790*/  LDCU.64 UR6, c[0x4][0x78] ;  /* 0x01000f00ff0677ac */ /* 0x000ea20008000a00 */
[----:B------:R-:W3:Y:S01]  /*67a0*/  LDC.64 R2, c[0x4][R3] ;  /* 0x0100000003027b82 */ /* 0x000ee20000000a00 */
[----:B------:R-:W5:Y:S01]  /*67b0*/  LDCU.64 UR4, c[0x4][0x10] ;  /* 0x01000200ff0477ac */ /* 0x000f620008000a00 */
[----:B-1----:R-:W-:Y:S01]  /*67c0*/  MOV R5, UR9 ;  /* 0x0000000900057c02 */ /* 0x002fe20008000f00 */
[----:B------:R-:W-:Y:S01]  /*67d0*/  IMAD.U32 R4, RZ, RZ, UR8 ;  /* 0x00000008ff047e24 */ /* 0x000fe2000f8e00ff */
[----:B--2---:R-:W-:Y:S01]  /*67e0*/  MOV R7, UR7 ;  /* 0x0000000700077c02 */ /* 0x004fe20008000f00 */
[----:B------:R-:W-:Y:S01]  /*67f0*/  IMAD.U32 R6, RZ, RZ, UR6 ;  /* 0x00000006ff067e24 */ /* 0x000fe2000f8e00ff */
[----:B-----5:R-:W-:Y:S01]  /*6800*/  MOV R11, UR5 ;  /* 0x00000005000b7c02 */ /* 0x020fe20008000f00 */
[----:B------:R-:W-:Y:S02]  /*6810*/  IMAD.U32 R10, RZ, RZ, UR4 ;  /* 0x00000004ff0a7e24 */ /* 0x000fe4000f8e00ff */
[----:B------:R-:W-:Y:S07]  /*6820*/  LEPC R20, `(.L_x_106) ;  /* 0x000000001014794e */ /* 0x000fee0000000000 */
[----:B---34-:R-:W-:Y:S05]  /*6830*/  CALL.ABS.NOINC R2 ;  /* 0x0000000002007343 */ /* 0x018fea0003c00000 */
.L_x_106:
[----:B------:R-:W-:Y:S01]  /*6840*/  ISETP.NE.AND P0, PT, R70, RZ, PT ;  /* 0x000000ff4600720c */ /* 0x000fe20003f05270 */
[----:B------:R-:W-:Y:S05]  /*6850*/  WARPSYNC.ALL ;  /* 0x0000000000007948 */ /* 0x000fea0003800000 */
[----:B------:R-:W-:Y:S01]  /*6860*/  R2UR UR4, R34 ;  /* 0x00000000220472ca */ /* 0x000fe200000e0000 */
[--C-:B----4-:R-:W-:Y:S01]  /*6870*/  HADD2.F32 R20, -RZ, R40.reuse.H0_H0 ;  /* 0x20000028ff147230 */ /* 0x110fe20000004100 */
[----:B------:R-:W-:Y:S01]  /*6880*/  R2UR UR5, R44 ;  /* 0x000000002c0572ca */ /* 0x000fe200000e0000 */
[----:B------:R-:W-:Y:S01]  /*6890*/  HADD2.F32 R21, -RZ, R40.H1_H1 ;  /* 0x30000028ff157230 */ /* 0x000fe20000004100 */
[----:B------:R-:W-:Y:S01]  /*68a0*/  BSSY.RECONVERGENT B0, `(.L_x_107) ;  /* 0x0000053000007945 */ /* 0x000fe20003800200 */
[--C-:B------:R-:W-:Y:S02]  /*68b0*/  HADD2.F32 R34, -RZ, R41.reuse.H0_H0 ;  /* 0x20000029ff227230 */ /* 0x100fe40000004100 */
[----:B------:R-:W-:Y:S02]  /*68c0*/  HADD2.F32 R36, -RZ, R41.H1_H1 ;  /* 0x30000029ff247230 */ /* 0x000fe40000004100 */
[--C-:B------:R-:W-:Y:S02]  /*68d0*/  HADD2.F32 R37, -RZ, R42.reuse.H0_H0 ;  /* 0x2000002aff257230 */ /* 0x100fe40000004100 */
[----:B------:R-:W-:Y:S02]  /*68e0*/  HADD2.F32 R38, -RZ, R42.H1_H1 ;  /* 0x3000002aff267230 */ /* 0x000fe40000004100 */
[----:B------:R-:W1:Y:S01]  /*68f0*/  LDTM.16dp256bit.x4 R4, tmem[UR4+0x20] ;  /* 0x00002004000479ee */ /* 0x000e620008120000 */
[----:B------:R-:W-:Y:S01]  /*6900*/  NOP ;  /* 0x0000000000007918 */ /* 0x000fe20000000000 */
[----:B------:R-:W-:Y:S01]  /*6910*/  UIADD3 UR5, UPT, UPT, UR5, 0xe0, URZ ;  /* 0x000000e005057890 */ /* 0x000fe2000fffe0ff */
[--C-:B------:R-:W-:Y:S02]  /*6920*/  HADD2.F32 R39, -RZ, R43.reuse.H0_H0 ;  /* 0x2000002bff277230 */ /* 0x100fe40000004100 */
[----:B------:R-:W-:Y:S01]  /*6930*/  HADD2.F32 R40, -RZ, R43.H1_H1 ;  /* 0x3000002bff287230 */ /* 0x000fe20000004100 */
[----:B------:R-:W-:Y:S01]  /*6940*/  UPRMT UR5, UR37, 0x654, UR5 ;  /* 0x0000065425057896 */ /* 0x000fe20008000005 */
[--C-:B------:R-:W-:Y:S02]  /*6950*/  HADD2.F32 R41, -RZ, R48.reuse.H0_H0 ;  /* 0x20000030ff297230 */ /* 0x100fe40000004100 */
[----:B------:R-:W-:Y:S02]  /*6960*/  HADD2.F32 R42, -RZ, R48.H1_H1 ;  /* 0x30000030ff2a7230 */ /* 0x000fe40000004100 */
[--C-:B------:R-:W-:Y:S02]  /*6970*/  HADD2.F32 R43, -RZ, R49.reuse.H0_H0 ;  /* 0x20000031ff2b7230 */ /* 0x100fe40000004100 */
[----:B------:R-:W-:Y:S02]  /*6980*/  HADD2.F32 R44, -RZ, R49.H1_H1 ;  /* 0x30000031ff2c7230 */ /* 0x000fe40000004100 */
[----:B-1----:R-:W-:Y:S01]  /*6990*/  SYNCS.ARRIVE.TRANS64.RED.A1T0 RZ, [UR5], RZ ;  /* 0x000000ffffff79a7 */ /* 0x002fe20008100405 */
[--C-:B------:R-:W-:Y:S02]  /*69a0*/  HADD2.F32 R45, -RZ, R50.reuse.H0_H0 ;  /* 0x20000032ff2d7230 */ /* 0x100fe40000004100 */
[----:B------:R-:W-:Y:S02]  /*69b0*/  HADD2.F32 R46, -RZ, R50.H1_H1 ;  /* 0x30000032ff2e7230 */ /* 0x000fe40000004100 */
[--C-:B------:R-:W-:Y:S02]  /*69c0*/  HADD2.F32 R47, -RZ, R51.reuse.H0_H0 ;  /* 0x20000033ff2f7230 */ /* 0x100fe40000004100 */
[----:B------:R-:W-:Y:S02]  /*69d0*/  HADD2.F32 R48, -RZ, R51.H1_H1 ;  /* 0x30000033ff307230 */ /* 0x000fe40000004100 */
[C---:B------:R-:W-:Y:S01]  /*69e0*/  FMUL R4, R33.reuse, R4 ;  /* 0x0000000421047220 */ /* 0x040fe20000400000 */
[C---:B------:R-:W-:Y:S01]  /*69f0*/  FMUL R5, R33.reuse, R5 ;  /* 0x0000000521057220 */ /* 0x040fe20000400000 */
[C---:B------:R-:W-:Y:S01]  /*6a00*/  FMUL R6, R33.reuse, R6 ;  /* 0x0000000621067220 */ /* 0x040fe20000400000 */
[----:B------:R-:W-:Y:S01]  /*6a10*/  FMUL R7, R33, R7 ;  /* 0x0000000721077220 */ /* 0x000fe20000400000 */
[C---:B------:R-:W-:Y:S01]  /*6a20*/  FFMA R4, R35.reuse, R20, R4 ;  /* 0x0000001423047223 */ /* 0x040fe20000000004 */
[C---:B------:R-:W-:Y:S01]  /*6a30*/  FFMA R5, R35.reuse, R21, R5 ;  /* 0x0000001523057223 */ /* 0x040fe20000000005 */
[C---:B------:R-:W-:Y:S01]  /*6a40*/  FFMA R6, R35.reuse, R34, R6 ;  /* 0x0000002223067223 */ /* 0x040fe20000000006 */
[----:B------:R-:W-:Y:S01]  /*6a50*/  FFMA R7, R35, R36, R7 ;  /* 0x0000002423077223 */ /* 0x000fe20000000007 */
[C---:B------:R-:W-:Y:S01]  /*6a60*/  FMUL R8, R33.reuse, R8 ;  /* 0x0000000821087220 */ /* 0x040fe20000400000 */
[----:B------:R-:W-:Y:S01]  /*6a70*/  FMUL R9, R33, R9 ;  /* 0x0000000921097220 */ /* 0x000fe20000400000 */
[----:B------:R-:W-:Y:S01]  /*6a80*/  F2FP.F16.F32.PACK_AB R4, R5, R4 ;  /* 0x000000040504723e */ /* 0x000fe200000000ff */
[----:B------:R-:W-:Y:S01]  /*6a90*/  FMUL R10, R33, R10 ;  /* 0x0000000a210a7220 */ /* 0x000fe20000400000 */
[----:B------:R-:W-:Y:S01]  /*6aa0*/  F2FP.F16.F32.PACK_AB R5, R7, R6 ;  /* 0x000000060705723e */ /* 0x000fe200000000ff */
[C---:B------:R-:W-:Y:S01]  /*6ab0*/  FFMA R8, R35.reuse, R37, R8 ;  /* 0x0000002523087223 */ /* 0x040fe20000000008 */
[----:B------:R-:W-:Y:S01]  /*6ac0*/  FFMA R9, R35, R38, R9 ;  /* 0x0000002623097223 */ /* 0x000fe20000000009 */
[C---:B------:R-:W-:Y:S01]  /*6ad0*/  FMUL R11, R33.reuse, R11 ;  /* 0x0000000b210b7220 */ /* 0x040fe20000400000 */
[C---:B------:R-:W-:Y:S01]  /*6ae0*/  FMUL R0, R33.reuse, R12 ;  /* 0x0000000c21007220 */ /* 0x040fe20000400000 */
[----:B------:R-:W-:Y:S01]  /*6af0*/  FMUL R2, R33, R13 ;  /* 0x0000000d21027220 */ /* 0x000fe20000400000 */
[----:B------:R-:W-:Y:S01]  /*6b00*/  FFMA R10, R35, R39, R10 ;  /* 0x00000027230a7223 */ /* 0x000fe2000000000a */
[----:B------:R-:W-:Y:S01]  /*6b10*/  FMUL R3, R33, R14 ;  /* 0x0000000e21037220 */ /* 0x000fe20000400000 */
[----:B------:R-:W-:Y:S01]  /*6b20*/  F2FP.F16.F32.PACK_AB R6, R9, R8 ;  /* 0x000000080906723e */ /* 0x000fe200000000ff */
[----:B------:R-:W-:Y:S01]  /*6b30*/  FFMA R11, R35, R40, R11 ;  /* 0x00000028230b7223 */ /* 0x000fe2000000000b */
[C---:B------:R-:W-:Y:S01]  /*6b40*/  FMUL R15, R33.reuse, R15 ;  /* 0x0000000f210f7220 */ /* 0x040fe20000400000 */
[----:B------:R-:W-:Y:S01]  /*6b50*/  FMUL R12, R33, R16 ;  /* 0x00000010210c7220 */ /* 0x000fe20000400000 */
[----:B------:R-:W-:Y:S01]  /*6b60*/  FFMA R0, R35, R41, R0 ;  /* 0x0000002923007223 */ /* 0x000fe20000000000 */
[----:B------:R-:W-:Y:S01]  /*6b70*/  MOV R8, UR43 ;  /* 0x0000002b00087c02 */ /* 0x000fe20008000f00 */
[----:B------:R-:W-:Y:S01]  /*6b80*/  FMUL R13, R33, R17 ;  /* 0x00000011210d7220 */ /* 0x000fe20000400000 */
[----:B------:R-:W-:Y:S01]  /*6b90*/  FFMA R2, R35, R42, R2 ;  /* 0x0000002a23027223 */ /* 0x000fe20000000002 */
[----:B------:R-:W-:Y:S01]  /*6ba0*/  FMUL R14, R33, R18 ;  /* 0x00000012210e7220 */ /* 0x000fe20000400000 */
[C---:B------:R-:W-:Y:S01]  /*6bb0*/  FFMA R3, R35.reuse, R43, R3 ;  /* 0x0000002b23037223 */ /* 0x040fe20000000003 */
[----:B------:R-:W-:Y:S01]  /*6bc0*/  FFMA R15, R35, R44, R15 ;  /* 0x0000002c230f7223 */ /* 0x000fe2000000000f */
[----:B------:R-:W-:Y:S01]  /*6bd0*/  FMUL R19, R33, R19 ;  /* 0x0000001321137220 */ /* 0x000fe20000400000 */
[C---:B------:R-:W-:Y:S01]  /*6be0*/  FFMA R12, R35.reuse, R45, R12 ;  /* 0x0000002d230c7223 */ /* 0x040fe2000000000c */
        /* <DEDUP_REMOVED lines=23> */
[----:B------:R-:W-:Y:S02]  /*6d60*/  UIADD3 UR5, UPT, UPT, UR41, 0x20, URZ ;  /* 0x0000002029057890 */ /* 0x000fe4000fffe0ff */
[----:B------:R-:W-:Y:S02]  /*6d70*/  UIADD3 UR4, UPT, UPT, UR10, 0x200, URZ ;  /* 0x000002000a047890 */ /* 0x000fe4000fffe0ff */
[----:B------:R-:W-:Y:S01]  /*6d80*/  UIADD3.X UR9, UPT, UPT, URZ, UR55, URZ, UP0, !UPT ;  /* 0x00000037ff097290 */ /* 0x000fe200087fe4ff */
[----:B------:R-:W-:Y:S01]  /*6d90*/  UMOV UR6, UR42 ;  /* 0x0000002a00067c82 */ /* 0x000fe20008000000 */
[----:B------:R-:W-:Y:S07]  /*6da0*/  UMOV UR7, UR36 ;  /* 0x0000002400077c82 */ /* 0x000fee0008000000 */
[----:B------:R2:W-:Y:S02]  /*6db0*/  UTMASTG.3D [UR4], [UR8] ;  /* 0x00000004080073b5 */ /* 0x0005e40008010000 */
[----:B--2---:R0:W-:Y:S02]  /*6dc0*/  UTMACMDFLUSH ;  /* 0x00000000000079b7 */ /* 0x0041e40000000000 */
.L_x_108:
[----:B------:R-:W-:Y:S05]  /*6dd0*/  BSYNC.RECONVERGENT B0 ;  /* 0x0000000000007941 */ /* 0x000fea0003800200 */
.L_x_107:
[----:B------:R-:W-:Y:S01]  /*6de0*/  UIADD3 UR43, UPT, UPT, UR43, 0x1, URZ ;  /* 0x000000012b2b7890 */ /* 0x000fe2000fffe0ff */
[----:B------:R-:W-:Y:S03]  /*6df0*/  BSSY.RECONVERGENT B0, `(.L_x_109) ;  /* 0x0000008000007945 */ /* 0x000fe60003800200 */
[----:B------:R-:W-:Y:S04]  /*6e00*/  UISETP.NE.AND UP0, UPT, UR43, 0x3, UPT ;  /* 0x000000032b00788c */ /* 0x000fe8000bf05270 */
[----:B------:R-:W-:Y:S02]  /*6e10*/  UISETP.EQ.XOR UP1, UPT, UR40, 0x3, !UP0 ;  /* 0x000000032800788c */ /* 0x000fe4000c722a70 */
[----:B------:R-:W-:Y:S02]  /*6e20*/  USEL UR56, UR43, URZ, UP0 ;  /* 0x000000ff2b387287 */ /* 0x000fe40008000000 */
[----:B------:R-:W-:Y:S04]  /*6e30*/  USEL UR4, URZ, 0x1, !UP1 ;  /* 0x00000001ff047887 */ /* 0x000fe8000c800000 */
[----:B------:R-:W-:Y:S01]  /*6e40*/  ULOP3.LUT UR51, UR51, UR4, URZ, 0x3c, !UPT ;  /* 0x0000000433337292 */ /* 0x000fe2000f8e3cff */
[----:B------:R-:W-:Y:S11]  /*6e50*/  @P0 BRA `(.L_x_110) ;  /* 0x0000000000040947 */ /* 0x000ff60003800000 */
[----:B------:R-:W-:Y:S04]  /*6e60*/  DEPBAR.LE SB0, 0x1 ;  /* 0x000080400000791a */ /* 0x000fe80000000000 */
.L_x_110:
[----:B------:R-:W-:Y:S05]  /*6e70*/  BSYNC.RECONVERGENT B0 ;  /* 0x0000000000007941 */ /* 0x000fea0003800200 */
.L_x_109:
[----:B------:R-:W-:Y:S01]  /*6e80*/  BAR.SYNC.DEFER_BLOCKING 0x1, 0x80 ;  /* 0x0042000000007b1d */ /* 0x000fe20000010000 */
[----:B------:R-:W-:Y:S01]  /*6e90*/  UISETP.NE.AND UP0, UPT, UR50, -0x2, UPT ;  /* 0xfffffffe3200788c */ /* 0x000fe2000bf05270 */
[----:B------:R-:W-:Y:S08]  /*6ea0*/  IADD3 R31, PT, PT, R31, 0x1, RZ ;  /* 0x000000011f1f7810 */ /* 0x000ff00007ffe0ff */
[----:B------:R-:W-:Y:S05]  /*6eb0*/  BRA.U !UP0, `(.L_x_111) ;  /* 0x0000000108287547 */ /* 0x000fea000b800000 */
[----:B------:R-:W-:Y:S01]  /*6ec0*/  ISETP.NE.AND P0, PT, R74, RZ, PT ;  /* 0x000000ff4a00720c */ /* 0x000fe20003f05270 */
[----:B------:R-:W-:Y:S01]  /*6ed0*/  IMAD.U32 R2, RZ, RZ, UR49 ;  /* 0x00000031ff027e24 */ /* 0x000fe2000f8e00ff */
[----:B------:R-:W-:Y:S01]  /*6ee0*/  UIADD3 UR49, UPT, UPT, UR49, 0x1, URZ ;  /* 0x0000000131317890 */ /* 0x000fe2000fffe0ff */
[----:B------:R-:W-:Y:S03]  /*6ef0*/  IMAD.U32 R0, RZ, RZ, UR37 ;  /* 0x00000025ff007e24 */ /* 0x000fe6000f8e00ff */
[----:B------:R-:W-:Y:S04]  /*6f00*/  UISETP.NE.AND UP0, UPT, UR49, 0x3, UPT ;  /* 0x000000033100788c */ /* 0x000fe8000bf05270 */
[----:B------:R-:W-:Y:S03]  /*6f10*/  USEL UR49, UR49, URZ, UP0 ;  /* 0x000000ff31317287 */ /* 0x000fe60008000000 */
[----:B------:R-:W-:Y:S05]  /*6f20*/  @P0 LEA R2, R2, UR48, 0x3 ;  /* 0x0000003002020c11 */ /* 0x000fea000f8e18ff */
[----:B------:R-:W-:Y:S05]  /*6f30*/  @P0 VIADD R2, R2, 0x78 ;  /* 0x0000007802020836 */ /* 0x000fea0000000000 */
[----:B------:R-:W-:Y:S04]  /*6f40*/  @P0 PRMT R0, R0, 0x654, R2 ;  /* 0x0000065400000816 */ /* 0x000fe80000000002 */
[----:B------:R2:W-:Y:S03]  /*6f50*/  @P0 SYNCS.ARRIVE.TRANS64.RED.A1T0 RZ, [R0+URZ], RZ ;  /* 0x000000ff00ff09a7 */ /* 0x0005e600081004ff */
.L_x_111:
[----:B------:R-:W-:Y:S01]  /*6f60*/  ISETP.NE.AND P2, PT, R71, RZ, PT ;  /* 0x000000ff4700720c */ /* 0x000fe20003f45270 */
[----:B------:R-:W-:Y:S01]  /*6f70*/  UIADD3 UR50, UPT, UPT, UR50, 0x2, URZ ;  /* 0x0000000232327890 */ /* 0x000fe2000fffe0ff */
[----:B------:R-:W-:Y:S01]  /*6f80*/  ISETP.NE.AND P0, PT, R73, 0x2, PT ;  /* 0x000000024900780c */ /* 0x000fe20003f05270 */
[----:B------:R-:W-:Y:S01]  /*6f90*/  IMAD.IADD R20, R29, 0x1, R58 ;  /* 0x000000011d147824 */ /* 0x000fe200078e023a */
[----:B------:R-:W-:Y:S01]  /*6fa0*/  ISETP.NE.AND P1, PT, R31, 0x4, PT ;  /* 0x000000041f00780c */ /* 0x000fe20003f25270 */
[----:B------:R-:W-:Y:S01]  /*6fb0*/  IMAD.IADD R21, R30, 0x1, R59 ;  /* 0x000000011e157824 */ /* 0x000fe200078e023b */
[----:B------:R-:W-:Y:S02]  /*6fc0*/  SEL R2, RZ, 0x1, P0 ;  /* 0x00000001ff027807 */ /* 0x000fe40000000000 */
[----:B--2---:R-:W-:Y:S02]  /*6fd0*/  SEL R0, RZ, 0x1, P1 ;  /* 0x00000001ff007807 */ /* 0x004fe40000800000 */
[----:B------:R-:W-:Y:S02]  /*6fe0*/  LOP3.LUT R67, R67, R2, RZ, 0x3c, !PT ;  /* 0x0000000243437212 */ /* 0x000fe400078e3cff */
[----:B------:R-:W-:Y:S02]  /*6ff0*/  LOP3.LUT R68, R68, R0, RZ, 0x3c, !PT ;  /* 0x0000000044447212 */ /* 0x000fe400078e3cff */
[----:B------:R-:W-:Y:S02]  /*7000*/  @P2 R2UR UR36, R66 ;  /* 0x00000000422422ca */ /* 0x000fe400000e0000 */
[----:B------:R-:W-:Y:S02]  /*7010*/  SEL R73, R73, RZ, P0 ;  /* 0x000000ff49497207 */ /* 0x000fe40000000000 */
[----:B------:R-:W-:Y:S01]  /*7020*/  SEL R31, R31, RZ, P1 ;  /* 0x000000ff1f1f7207 */ /* 0x000fe20000800000 */
[----:B------:R-:W-:Y:S10]  /*7030*/  @P2 BRA `(.L_x_112) ;  /* 0xffffffdc00e02947 */ /* 0x000ff4000383ffff */
[----:B------:R-:W-:-:S09]  /*7040*/  UISETP.NE.AND UP0, UPT, UR53, URZ, UPT ;  /* 0x000000ff3500728c */ /* 0x000fd2000bf05270 */
[----:B------:R-:W-:Y:S05]  /*7050*/  BRA.U !UP0, `(.L_x_113) ;  /* 0x0000000108487547 */ /* 0x000fea000b800000 */
[----:B------:R-:W2:Y:S02]  /*7060*/  LDCU.64 UR4, c[0x0][0x890] ;  /* 0x00011200ff0477ac */ /* 0x000ea40008000a00 */
[----:B--2---:R-:W-:-:S04]  /*7070*/  UISETP.NE.U32.AND UP0, UPT, UR4, URZ, UPT ;  /* 0x000000ff0400728c */ /* 0x004fc8000bf05070 */
[----:B------:R-:W-:-:S09]  /*7080*/  UISETP.NE.AND.EX UP0, UPT, UR5, URZ, UPT, UP0 ;  /* 0x000000ff0500728c */ /* 0x000fd2000bf05300 */
[----:B------:R-:W-:Y:S05]  /*7090*/  BRA.U UP0, `(.L_x_114) ;  /* 0x00000001000c7547 */ /* 0x000fea000b800000 */
[----:B------:R-:W-:-:S13]  /*70a0*/  FSETP.NEU.AND P0, PT, R35, RZ, PT ;  /* 0x000000ff2300720b */ /* 0x000fda0003f0d000 */
[----:B------:R-:W-:Y:S05]  /*70b0*/  @!P0 EXIT ;  /* 0x000000000000894d */ /* 0x000fea0003800000 */
[----:B------:R-:W-:Y:S05]  /*70c0*/  BRA `(.L_x_113) ;  /* 0x00000000002c7947 */ /* 0x000fea0003800000 */
.L_x_114:
[----:B------:R-:W-:Y:S01]  /*70d0*/  ISETP.NE.AND P0, PT, R72, RZ, PT ;  /* 0x000000ff4800720c */ /* 0x000fe20003f05270 */
[----:B------:R-:W-:-:S12]  /*70e0*/  BSSY.RECONVERGENT B0, `(.L_x_113) ;  /* 0x0000009000007945 */ /* 0x000fd80003800200 */
[----:B------:R-:W-:Y:S05]  /*70f0*/  @P0 BRA `(.L_x_115) ;  /* 0x0000000000140947 */ /* 0x000fea0003800000 */
[----:B------:R-:W2:Y:S02]  /*7100*/  LDCU.64 UR4, c[0x0][0x888] ;  /* 0x00011100ff0477ac */ /* 0x000ea40008000a00 */
[----:B--2---:R-:W-:-:S04]  /*7110*/  ISETP.NE.U32.AND P0, PT, RZ, UR4, PT ;  /* 0x00000004ff007c0c */ /* 0x004fc8000bf05070 */
[----:B------:R-:W-:-:S13]  /*7120*/  ISETP.NE.AND.EX P0, PT, RZ, UR5, PT, P0 ;  /* 0x00000005ff007c0c */ /* 0x000fda000bf05300 */
[----:B------:R-:W-:Y:S05]  /*7130*/  @!P0 EXIT ;  /* 0x000000000000894d */ /* 0x000fea0003800000 */
[----:B------:R-:W-:Y:S05]  /*7140*/  BRA `(.L_x_116) ;  /* 0x0000000000087947 */ /* 0x000fea0003800000 */
.L_x_115:
[----:B------:R-:W-:-:S13]  /*7150*/  FSETP.NEU.AND P0, PT, R35, RZ, PT ;  /* 0x000000ff2300720b */ /* 0x000fda0003f0d000 */
[----:B------:R-:W-:Y:S05]  /*7160*/  @!P0 EXIT ;  /* 0x000000000000894d */ /* 0x000fea0003800000 */
.L_x_116:
[----:B------:R-:W-:Y:S05]  /*7170*/  BSYNC.RECONVERGENT B0 ;  /* 0x0000000000007941 */ /* 0x000fea0003800200 */
.L_x_113:
[----:B------:R-:W-:Y:S01]  /*7180*/  ULEA UR4, UR49, UR48, 0x3 ;  /* 0x0000003031047291 */ /* 0x000fe2000f8e18ff */
[----:B------:R-:W-:-:S04]  /*7190*/  DEPBAR.LE SB0, 0x0 ;  /* 0x000080000000791a */ /* 0x000fc80000000000 */
[----:B------:R-:W-:-:S04]  /*71a0*/  UIADD3 UR4, UPT, UPT, UR4, 0x78, URZ ;  /* 0x0000007804047890 */ /* 0x000fc8000fffe0ff */
[----:B------:R-:W-:-:S09]  /*71b0*/  UPRMT UR4, UR37, 0x654, UR4 ;  /* 0x0000065425047896 */ /* 0x000fd20008000004 */
[----:B------:R-:W-:Y:S01]  /*71c0*/  SYNCS.ARRIVE.TRANS64.RED.A1T0 RZ, [UR4], RZ ;  /* 0x000000ffffff79a7 */ /* 0x000fe20008100404 */
[----:B------:R-:W-:Y:S05]  /*71d0*/  EXIT ;  /* 0x000000000000794d */ /* 0x000fea0003800000 */
.L_x_19:
[----:B--2---:R2:W1:Y:S02]  /*71e0*/  SYNCS.PHASECHK.TRANS64.TRYWAIT P0, [R2+URZ+0x110], R3 ;  /* 0x00011003020075a7 */ /* 0x00446400080011ff */
[----:B-1----:R-:W-:Y:S05]  /*71f0*/  @!P0 NANOSLEEP.SYNCS 0x989680 ;  /* 0x009896800000895d */ /* 0x002fea0003900000 */
[----:B------:R-:W1:Y:S02]  /*7200*/  @!P0 SYNCS.PHASECHK.TRANS64 P0, [R2+URZ+0x110], R3 ;  /* 0x00011003020085a7 */ /* 0x000e6400080010ff */
[----:B-1----:R-:W-:Y:S05]  /*7210*/  @!P0 BRA `(.L_x_19) ;  /* 0xfffffffc00f08947 */ /* 0x002fea000383ffff */
[----:B------:R-:W-:Y:S05]  /*7220*/  BRA `(.L_x_117) ;  /* 0xffffffa000f47947 */ /* 0x000fea000383ffff */
.L_x_22:
[----:B-1----:R-:W-:-:S07]  /*7230*/  MOV R2, UR33 ;  /* 0x0000002100027c02 */ /* 0x002fce0008000f00 */
.L_x_118:
[----:B-1----:R1:W2:Y:S02]  /*7240*/  SYNCS.PHASECHK.TRANS64.TRYWAIT P0, [R2+URZ+0x30], R4 ;  /* 0x00003004020075a7 */ /* 0x0022a400080011ff */
[----:B--2---:R-:W-:Y:S05]  /*7250*/  @!P0 NANOSLEEP.SYNCS 0x989680 ;  /* 0x009896800000895d */ /* 0x004fea0003900000 */
[----:B------:R-:W2:Y:S02]  /*7260*/  @!P0 SYNCS.PHASECHK.TRANS64 P0, [R2+URZ+0x30], R4 ;  /* 0x00003004020085a7 */ /* 0x000ea400080010ff */
[----:B--2---:R-:W-:Y:S05]  /*7270*/  @!P0 BRA `(.L_x_118) ;  /* 0xfffffffc00f08947 */ /* 0x004fea000383ffff */
[----:B------:R-:W-:Y:S05]  /*7280*/  BRA `(.L_x_21) ;  /* 0xffffffa400447947 */ /* 0x000fea000383ffff */
.L_x_28:
[----:B-1----:R-:W-:-:S07]  /*7290*/  MOV R2, UR33 ;  /* 0x0000002100027c02 */ /* 0x002fce0008000f00 */
.L_x_119:
[----:B-1----:R1:W2:Y:S02]  /*72a0*/  SYNCS.PHASECHK.TRANS64.TRYWAIT P0, [R2+URZ+0x30], R4 ;  /* 0x00003004020075a7 */ /* 0x0022a400080011ff */
[----:B--2---:R-:W-:Y:S05]  /*72b0*/  @!P0 NANOSLEEP.SYNCS 0x989680 ;  /* 0x009896800000895d */ /* 0x004fea0003900000 */
[----:B------:R-:W2:Y:S02]  /*72c0*/  @!P0 SYNCS.PHASECHK.TRANS64 P0, [R2+URZ+0x30], R4 ;  /* 0x00003004020085a7 */ /* 0x000ea400080010ff */
[----:B--2---:R-:W-:Y:S05]  /*72d0*/  @!P0 BRA `(.L_x_119) ;  /* 0xfffffffc00f08947 */ /* 0x004fea000383ffff */
[----:B------:R-:W-:Y:S05]  /*72e0*/  BRA `(.L_x_27) ;  /* 0xffffffa800187947 */ /* 0x000fea000383ffff */
.L_x_32:
[----:B-1----:R1:W2:Y:S02]  /*72f0*/  SYNCS.PHASECHK.TRANS64.TRYWAIT P0, [R2+URZ+0xa0], R3 ;  /* 0x0000a003020075a7 */ /* 0x0022a400080011ff */
[----:B--2---:R-:W-:Y:S05]  /*7300*/  @!P0 NANOSLEEP.SYNCS 0x989680 ;  /* 0x009896800000895d */ /* 0x004fea0003900000 */
[----:B------:R-:W2:Y:S02]  /*7310*/  @!P0 SYNCS.PHASECHK.TRANS64 P0, [R2+URZ+0xa0], R3 ;  /* 0x0000a003020085a7 */ /* 0x000ea400080010ff */
[----:B--2---:R-:W-:Y:S05]  /*7320*/  @!P0 BRA `(.L_x_32) ;  /* 0xfffffffc00f08947 */ /* 0x004fea000383ffff */
[----:B------:R-:W-:Y:S05]  /*7330*/  BRA `(.L_x_120) ;  /* 0xffffffa800cc7947 */ /* 0x000fea000383ffff */
.L_x_36:
[----:B----4-:R-:W-:-:S07]  /*7340*/  MOV R0, UR5 ;  /* 0x0000000500007c02 */ /* 0x010fce0008000f00 */
.L_x_121:
[----:B-1----:R1:W2:Y:S02]  /*7350*/  SYNCS.PHASECHK.TRANS64.TRYWAIT P0, [R0+URZ], R2 ;  /* 0x00000002000075a7 */ /* 0x0022a400080011ff */
[----:B--2---:R-:W-:Y:S05]  /*7360*/  @!P0 NANOSLEEP.SYNCS 0x989680 ;  /* 0x009896800000895d */ /* 0x004fea0003900000 */
[----:B------:R-:W2:Y:S02]  /*7370*/  @!P0 SYNCS.PHASECHK.TRANS64 P0, [R0+URZ], R2 ;  /* 0x00000002000085a7 */ /* 0x000ea400080010ff */
[----:B--2---:R-:W-:Y:S05]  /*7380*/  @!P0 BRA `(.L_x_121) ;  /* 0xfffffffc00f08947 */ /* 0x004fea000383ffff */
[----:B------:R-:W-:Y:S05]  /*7390*/  BRA `(.L_x_122) ;  /* 0xffffffb0003c7947 */ /* 0x000fea000383ffff */
.L_x_37:
[----:B----4-:R-:W-:-:S07]  /*73a0*/  MOV R0, UR5 ;  /* 0x0000000500007c02 */ /* 0x010fce0008000f00 */
.L_x_123:
[----:B-1----:R1:W2:Y:S02]  /*73b0*/  SYNCS.PHASECHK.TRANS64.TRYWAIT P0, [R0+URZ], R3 ;  /* 0x00000003000075a7 */ /* 0x0022a400080011ff */
[----:B--2---:R-:W-:Y:S05]  /*73c0*/  @!P0 NANOSLEEP.SYNCS 0x989680 ;  /* 0x009896800000895d */ /* 0x004fea0003900000 */
[----:B------:R-:W2:Y:S02]  /*73d0*/  @!P0 SYNCS.PHASECHK.TRANS64 P0, [R0+URZ], R3 ;  /* 0x00000003000085a7 */ /* 0x000ea400080010ff */
[----:B--2---:R-:W-:Y:S05]  /*73e0*/  @!P0 BRA `(.L_x_123) ;  /* 0xfffffffc00f08947 */ /* 0x004fea000383ffff */
[----:B------:R-:W-:Y:S05]  /*73f0*/  BRA `(.L_x_124) ;  /* 0xffffffb000487947 */ /* 0x000fea000383ffff */
.L_x_38:
[----:B----4-:R-:W-:-:S07]  /*7400*/  MOV R0, UR5 ;  /* 0x0000000500007c02 */ /* 0x010fce0008000f00 */
.L_x_125:
[----:B-1----:R1:W2:Y:S02]  /*7410*/  SYNCS.PHASECHK.TRANS64.TRYWAIT P0, [R0+URZ], R3 ;  /* 0x00000003000075a7 */ /* 0x0022a400080011ff */
[----:B--2---:R-:W-:Y:S05]  /*7420*/  @!P0 NANOSLEEP.SYNCS 0x989680 ;  /* 0x009896800000895d */ /* 0x004fea0003900000 */
[----:B------:R-:W2:Y:S02]  /*7430*/  @!P0 SYNCS.PHASECHK.TRANS64 P0, [R0+URZ], R3 ;  /* 0x00000003000085a7 */ /* 0x000ea400080010ff */
[----:B--2---:R-:W-:Y:S05]  /*7440*/  @!P0 BRA `(.L_x_125) ;  /* 0xfffffffc00f08947 */ /* 0x004fea000383ffff */
[----:B------:R-:W-:Y:S05]  /*7450*/  BRA `(.L_x_126) ;  /* 0xffffffb000547947 */ /* 0x000fea000383ffff */
.L_x_39:
[----:B----4-:R-:W-:-:S07]  /*7460*/  MOV R0, UR5 ;  /* 0x0000000500007c02 */ /* 0x010fce0008000f00 */
.L_x_127:
[----:B-1----:R1:W2:Y:S02]  /*7470*/  SYNCS.PHASECHK.TRANS64.TRYWAIT P0, [R0+URZ], R3 ;  /* 0x00000003000075a7 */ /* 0x0022a400080011ff */
[----:B--2---:R-:W-:Y:S05]  /*7480*/  @!P0 NANOSLEEP.SYNCS 0x989680 ;  /* 0x009896800000895d */ /* 0x004fea0003900000 */
[----:B------:R-:W2:Y:S02]  /*7490*/  @!P0 SYNCS.PHASECHK.TRANS64 P0, [R0+URZ], R3 ;  /* 0x00000003000085a7 */ /* 0x000ea400080010ff */
[----:B--2---:R-:W-:Y:S05]  /*74a0*/  @!P0 BRA `(.L_x_127) ;  /* 0xfffffffc00f08947 */ /* 0x004fea000383ffff */
[----:B------:R-:W-:Y:S05]  /*74b0*/  BRA `(.L_x_128) ;  /* 0xffffffb000607947 */ /* 0x000fea000383ffff */
.L_x_40:
[----:B----4-:R-:W-:-:S07]  /*74c0*/  MOV R0, UR5 ;  /* 0x0000000500007c02 */ /* 0x010fce0008000f00 */
.L_x_129:
[----:B-1----:R1:W2:Y:S02]  /*74d0*/  SYNCS.PHASECHK.TRANS64.TRYWAIT P0, [R0+URZ], R3 ;  /* 0x00000003000075a7 */ /* 0x0022a400080011ff */
[----:B--2---:R-:W-:Y:S05]  /*74e0*/  @!P0 NANOSLEEP.SYNCS 0x989680 ;  /* 0x009896800000895d */ /* 0x004fea0003900000 */
[----:B------:R-:W2:Y:S02]  /*74f0*/  @!P0 SYNCS.PHASECHK.TRANS64 P0, [R0+URZ], R3 ;  /* 0x00000003000085a7 */ /* 0x000ea400080010ff */
[----:B--2---:R-:W-:Y:S05]  /*7500*/  @!P0 BRA `(.L_x_129) ;  /* 0xfffffffc00f08947 */ /* 0x004fea000383ffff */
[----:B------:R-:W-:Y:S05]  /*7510*/  BRA `(.L_x_130) ;  /* 0xffffffb0006c7947 */ /* 0x000fea000383ffff */
.L_x_43:
[----:B-1----:R1:W2:Y:S02]  /*7520*/  SYNCS.PHASECHK.TRANS64.TRYWAIT P0, [R0+URZ+0x100], R4 ;  /* 0x00010004000075a7 */ /* 0x0022a400080011ff */
[----:B--2---:R-:W-:Y:S05]  /*7530*/  @!P0 NANOSLEEP.SYNCS 0x989680 ;  /* 0x009896800000895d */ /* 0x004fea0003900000 */
[----:B------:R-:W2:Y:S02]  /*7540*/  @!P0 SYNCS.PHASECHK.TRANS64 P0, [R0+URZ+0x100], R4 ;  /* 0x00010004000085a7 */ /* 0x000ea400080010ff */
[----:B--2---:R-:W-:Y:S05]  /*7550*/  @!P0 BRA `(.L_x_43) ;  /* 0xfffffffc00f08947 */ /* 0x004fea000383ffff */
[----:B------:R-:W-:Y:S05]  /*7560*/  BRA `(.L_x_131) ;  /* 0xffffffb000c87947 */ /* 0x000fea000383ffff */
.L_x_44:
[----:B------:R-:W-:-:S07]  /*7570*/  MOV R0, UR5 ;  /* 0x0000000500007c02 */ /* 0x000fce0008000f00 */
.L_x_132:
[----:B-1----:R1:W2:Y:S02]  /*7580*/  SYNCS.PHASECHK.TRANS64.TRYWAIT P0, [R0+URZ+0xb0], R5 ;  /* 0x0000b005000075a7 */ /* 0x0022a400080011ff */
[----:B--2---:R-:W-:Y:S05]  /*7590*/  @!P0 NANOSLEEP.SYNCS 0x989680 ;  /* 0x009896800000895d */ /* 0x004fea0003900000 */
[----:B------:R-:W2:Y:S02]  /*75a0*/  @!P0 SYNCS.PHASECHK.TRANS64 P0, [R0+URZ+0xb0], R5 ;  /* 0x0000b005000085a7 */ /* 0x000ea400080010ff */
[----:B--2---:R-:W-:Y:S05]  /*75b0*/  @!P0 BRA `(.L_x_132) ;  /* 0xfffffffc00f08947 */ /* 0x004fea000383ffff */
[----:B------:R-:W-:Y:S05]  /*75c0*/  BRA `(.L_x_133) ;  /* 0xffffffb000d87947 */ /* 0x000fea000383ffff */
.L_x_45:
[----:B-1----:R1:W2:Y:S02]  /*75d0*/  SYNCS.PHASECHK.TRANS64.TRYWAIT P1, [R0+URZ+0xa0], R4 ;  /* 0x0000a004000075a7 */ /* 0x0022a400080211ff */
[----:B--2---:R-:W-:Y:S05]  /*75e0*/  @!P1 NANOSLEEP.SYNCS 0x989680 ;  /* 0x009896800000995d */ /* 0x004fea0003900000 */
[----:B------:R-:W2:Y:S02]  /*75f0*/  @!P1 SYNCS.PHASECHK.TRANS64 P1, [R0+URZ+0xa0], R4 ;  /* 0x0000a004000095a7 */ /* 0x000ea400080210ff */
[----:B--2---:R-:W-:Y:S05]  /*7600*/  @!P1 BRA `(.L_x_45) ;  /* 0xfffffffc00f09947 */ /* 0x004fea000383ffff */
[----:B------:R-:W-:Y:S05]  /*7610*/  BRA `(.L_x_134) ;  /* 0xffffffb400087947 */ /* 0x000fea000383ffff */
.L_x_48:
[----:B------:R-:W-:-:S07]  /*7620*/  MOV R0, UR5 ;  /* 0x0000000500007c02 */ /* 0x000fce0008000f00 */
.L_x_135:
[----:B-1----:R1:W2:Y:S02]  /*7630*/  SYNCS.PHASECHK.TRANS64.TRYWAIT P0, [R0+URZ+0xb0], R2 ;  /* 0x0000b002000075a7 */ /* 0x0022a400080011ff */
[----:B--2---:R-:W-:Y:S05]  /*7640*/  @!P0 NANOSLEEP.SYNCS 0x989680 ;  /* 0x009896800000895d */ /* 0x004fea0003900000 */
[----:B------:R-:W2:Y:S02]  /*7650*/  @!P0 SYNCS.PHASECHK.TRANS64 P0, [R0+URZ+0xb0], R2 ;  /* 0x0000b002000085a7 */ /* 0x000ea400080010ff */
[----:B--2---:R-:W-:Y:S05]  /*7660*/  @!P0 BRA `(.L_x_135) ;  /* 0xfffffffc00f08947 */ /* 0x004fea000383ffff */
[----:B------:R-:W-:Y:S05]  /*7670*/  BRA `(.L_x_47) ;  /* 0xffffffb4005c7947 */ /* 0x000fea000383ffff */
.L_x_55:
[----:B-1----:R1:W2:Y:S02]  /*7680*/  SYNCS.PHASECHK.TRANS64.TRYWAIT P1, [R0+URZ+0xa0], R2 ;  /* 0x0000a002000075a7 */ /* 0x0022a400080211ff */
[----:B--2---:R-:W-:Y:S05]  /*7690*/  @!P1 NANOSLEEP.SYNCS 0x989680 ;  /* 0x009896800000995d */ /* 0x004fea0003900000 */
[----:B------:R-:W2:Y:S02]  /*76a0*/  @!P1 SYNCS.PHASECHK.TRANS64 P1, [R0+URZ+0xa0], R2 ;  /* 0x0000a002000095a7 */ /* 0x000ea400080210ff */
[----:B--2---:R-:W-:Y:S05]  /*76b0*/  @!P1 BRA `(.L_x_55) ;  /* 0xfffffffc00f09947 */ /* 0x004fea000383ffff */
[----:B------:R-:W-:Y:S05]  /*76c0*/  BRA `(.L_x_136) ;  /* 0xffffffb800ec7947 */ /* 0x000fea000383ffff */
.L_x_56:
[----:B------:R-:W-:-:S07]  /*76d0*/  MOV R2, UR6 ;  /* 0x0000000600027c02 */ /* 0x000fce0008000f00 */
.L_x_137:
[----:B-1----:R1:W2:Y:S02]  /*76e0*/  SYNCS.PHASECHK.TRANS64.TRYWAIT P0, [R2+URZ+0xe0], R0 ;  /* 0x0000e000020075a7 */ /* 0x0022a400080011ff */
[----:B--2---:R-:W-:Y:S05]  /*76f0*/  @!P0 NANOSLEEP.SYNCS 0x989680 ;  /* 0x009896800000895d */ /* 0x004fea0003900000 */
[----:B------:R-:W2:Y:S02]  /*7700*/  @!P0 SYNCS.PHASECHK.TRANS64 P0, [R2+URZ+0xe0], R0 ;  /* 0x0000e000020085a7 */ /* 0x000ea400080010ff */
[----:B--2---:R-:W-:Y:S05]  /*7710*/  @!P0 BRA `(.L_x_137) ;  /* 0xfffffffc00f08947 */ /* 0x004fea000383ffff */
[----:B------:R-:W-:Y:S05]  /*7720*/  BRA `(.L_x_138) ;  /* 0xffffffbc003c7947 */ /* 0x000fea000383ffff */
.L_x_59:
[----:B------:R-:W-:Y:S07]  /*7730*/  MOV R0, UR11 ;  /* 0x0000000b00007c02 */ /* 0x000fee0008000f00 */
.L_x_139:
[----:B-1----:R1:W2:Y:S02]  /*7740*/  SYNCS.PHASECHK.TRANS64.TRYWAIT P0, [R0+URZ], R2 ;  /* 0x00000002000075a7 */ /* 0x0022a400080011ff */
[----:B--2---:R-:W-:Y:S05]  /*7750*/  @!P0 NANOSLEEP.SYNCS 0x989680 ;  /* 0x009896800000895d */ /* 0x004fea0003900000 */
[----:B------:R-:W2:Y:S02]  /*7760*/  @!P0 SYNCS.PHASECHK.TRANS64 P0, [R0+URZ], R2 ;  /* 0x00000002000085a7 */ /* 0x000ea400080010ff */
[----:B--2---:R-:W-:Y:S05]  /*7770*/  @!P0 BRA `(.L_x_139) ;  /* 0xfffffffc00f08947 */ /* 0x004fea000383ffff */
[----:B------:R-:W-:Y:S05]  /*7780*/  BRA `(.L_x_58) ;  /* 0xffffffbc00587947 */ /* 0x000fea000383ffff */
.L_x_62:
[----:B------:R-:W-:-:S07]  /*7790*/  MOV R0, UR6 ;  /* 0x0000000600007c02 */ /* 0x000fce0008000f00 */
.L_x_140:
[----:B--2---:R2:W4:Y:S02]  /*77a0*/  SYNCS.PHASECHK.TRANS64.TRYWAIT P0, [R0+URZ], R2 ;  /* 0x00000002000075a7 */ /* 0x00452400080011ff */
[----:B----4-:R-:W-:Y:S05]  /*77b0*/  @!P0 NANOSLEEP.SYNCS 0x989680 ;  /* 0x009896800000895d */ /* 0x010fea0003900000 */
[----:B------:R-:W4:Y:S02]  /*77c0*/  @!P0 SYNCS.PHASECHK.TRANS64 P0, [R0+URZ], R2 ;  /* 0x00000002000085a7 */ /* 0x000f2400080010ff */
[----:B----4-:R-:W-:Y:S05]  /*77d0*/  @!P0 BRA `(.L_x_140) ;  /* 0xfffffffc00f08947 */ /* 0x010fea000383ffff */
[----:B------:R-:W-:Y:S05]  /*77e0*/  BRA `(.L_x_141) ;  /* 0xffffffc000847947 */ /* 0x000fea000383ffff */
.L_x_63:
[----:B------:R-:W-:-:S07]  /*77f0*/  MOV R0, UR6 ;  /* 0x0000000600007c02 */ /* 0x000fce0008000f00 */
.L_x_142:
[----:B-1----:R1:W2:Y:S02]  /*7800*/  SYNCS.PHASECHK.TRANS64.TRYWAIT P0, [R0+URZ], R3 ;  /* 0x00000003000075a7 */ /* 0x0022a400080011ff */
[----:B--2---:R-:W-:Y:S05]  /*7810*/  @!P0 NANOSLEEP.SYNCS 0x989680 ;  /* 0x009896800000895d */ /* 0x004fea0003900000 */
[----:B------:R-:W2:Y:S02]  /*7820*/  @!P0 SYNCS.PHASECHK.TRANS64 P0, [R0+URZ], R3 ;  /* 0x00000003000085a7 */ /* 0x000ea400080010ff */
[----:B--2---:R-:W-:Y:S05]  /*7830*/  @!P0 BRA `(.L_x_142) ;  /* 0xfffffffc00f08947 */ /* 0x004fea000383ffff */
[----:B------:R-:W-:Y:S05]  /*7840*/  BRA `(.L_x_143) ;  /* 0xffffffc000907947 */ /* 0x000fea000383ffff */
.L_x_64:
[----:B------:R-:W-:-:S07]  /*7850*/  MOV R0, UR6 ;  /* 0x0000000600007c02 */ /* 0x000fce0008000f00 */
.L_x_144:
[----:B-1----:R1:W2:Y:S02]  /*7860*/  SYNCS.PHASECHK.TRANS64.TRYWAIT P0, [R0+URZ], R3 ;  /* 0x00000003000075a7 */ /* 0x0022a400080011ff */
[----:B--2---:R-:W-:Y:S05]  /*7870*/  @!P0 NANOSLEEP.SYNCS 0x989680 ;  /* 0x009896800000895d */ /* 0x004fea0003900000 */
[----:B------:R-:W2:Y:S02]  /*7880*/  @!P0 SYNCS.PHASECHK.TRANS64 P0, [R0+URZ], R3 ;  /* 0x00000003000085a7 */ /* 0x000ea400080010ff */
[----:B--2---:R-:W-:Y:S05]  /*7890*/  @!P0 BRA `(.L_x_144) ;  /* 0xfffffffc00f08947 */ /* 0x004fea000383ffff */
[----:B------:R-:W-:Y:S05]  /*78a0*/  BRA `(.L_x_145) ;  /* 0xffffffc0009c7947 */ /* 0x000fea000383ffff */
.L_x_65:
[----:B-1----:R-:W-:-:S07]  /*78b0*/  MOV R0, UR7 ;  /* 0x0000000700007c02 */ /* 0x002fce0008000f00 */
.L_x_146:
[----:B-1----:R1:W2:Y:S02]  /*78c0*/  SYNCS.PHASECHK.TRANS64.TRYWAIT P0, [R0+URZ], R2 ;  /* 0x00000002000075a7 */ /* 0x0022a400080011ff */
[----:B--2---:R-:W-:Y:S05]  /*78d0*/  @!P0 NANOSLEEP.SYNCS 0x989680 ;  /* 0x009896800000895d */ /* 0x004fea0003900000 */
[----:B------:R-:W2:Y:S02]  /*78e0*/  @!P0 SYNCS.PHASECHK.TRANS64 P0, [R0+URZ], R2 ;  /* 0x00000002000085a7 */ /* 0x000ea400080010ff */
[----:B--2---:R-:W-:Y:S05]  /*78f0*/  @!P0 BRA `(.L_x_146) ;  /* 0xfffffffc00f08947 */ /* 0x004fea000383ffff */
[----:B------:R-:W-:Y:S05]  /*7900*/  BRA `(.L_x_147) ;  /* 0xffffffc000a87947 */ /* 0x000fea000383ffff */
.L_x_70:
[----:B--2---:R2:W3:Y:S02]  /*7910*/  SYNCS.PHASECHK.TRANS64.TRYWAIT P0, [R0+URZ+0xa0], R2 ;  /* 0x0000a002000075a7 */ /* 0x0044e400080011ff */
[----:B---3--:R-:W-:Y:S05]  /*7920*/  @!P0 NANOSLEEP.SYNCS 0x989680 ;  /* 0x009896800000895d */ /* 0x008fea0003900000 */
[----:B------:R-:W3:Y:S02]  /*7930*/  @!P0 SYNCS.PHASECHK.TRANS64 P0, [R0+URZ+0xa0], R2 ;  /* 0x0000a002000085a7 */ /* 0x000ee400080010ff */
[----:B---3--:R-:W-:Y:S05]  /*7940*/  @!P0 BRA `(.L_x_70) ;  /* 0xfffffffc00f08947 */ /* 0x008fea000383ffff */
[----:B------:R-:W-:Y:S05]  /*7950*/  BRA `(.L_x_148) ;  /* 0xffffffc400a07947 */ /* 0x000fea000383ffff */
.L_x_73:
[----:B------:R-:W-:Y:S07]  /*7960*/  MOV R0, UR7 ;  /* 0x0000000700007c02 */ /* 0x000fee0008000f00 */
.L_x_149:
[----:B--2---:R2:W3:Y:S02]  /*7970*/  SYNCS.PHASECHK.TRANS64.TRYWAIT P0, [R0+URZ+0x98], R2 ;  /* 0x00009802000075a7 */ /* 0x0044e400080011ff */
[----:B---3--:R-:W-:Y:S05]  /*7980*/  @!P0 NANOSLEEP.SYNCS 0x989680 ;  /* 0x009896800000895d */ /* 0x008fea0003900000 */
[----:B------:R-:W3:Y:S02]  /*7990*/  @!P0 SYNCS.PHASECHK.TRANS64 P0, [R0+URZ+0x98], R2 ;  /* 0x00009802000085a7 */ /* 0x000ee400080010ff */
[----:B---3--:R-:W-:Y:S05]  /*79a0*/  @!P0 BRA `(.L_x_149) ;  /* 0xfffffffc00f08947 */ /* 0x008fea000383ffff */
[----:B------:R-:W-:Y:S05]  /*79b0*/  BRA `(.L_x_72) ;  /* 0xffffffc800807947 */ /* 0x000fea000383ffff */
.L_x_76:
[----:B------:R-:W-:Y:S07]  /*79c0*/  MOV R0, UR15 ;  /* 0x0000000f00007c02 */ /* 0x000fee0008000f00 */
.L_x_150:
[----:B-1----:R1:W2:Y:S02]  /*79d0*/  SYNCS.PHASECHK.TRANS64.TRYWAIT P0, [R0+URZ+0x78], R9 ;  /* 0x00007809000075a7 */ /* 0x0022a400080011ff */
[----:B--2---:R-:W-:Y:S05]  /*79e0*/  @!P0 NANOSLEEP.SYNCS 0x989680 ;  /* 0x009896800000895d */ /* 0x004fea0003900000 */
[----:B------:R-:W2:Y:S02]  /*79f0*/  @!P0 SYNCS.PHASECHK.TRANS64 P0, [R0+URZ+0x78], R9 ;  /* 0x00007809000085a7 */ /* 0x000ea400080010ff */
[----:B--2---:R-:W-:Y:S05]  /*7a00*/  @!P0 BRA `(.L_x_150) ;  /* 0xfffffffc00f08947 */ /* 0x004fea000383ffff */
[----:B------:R-:W-:Y:S05]  /*7a10*/  BRA `(.L_x_151) ;  /* 0xffffffc800f87947 */ /* 0x000fea000383ffff */
.L_x_77:
[----:B------:R-:W-:Y:S07]  /*7a20*/  MOV R0, UR13 ;  /* 0x0000000d00007c02 */ /* 0x000fee0008000f00 */
.L_x_152:
[----:B-1----:R1:W2:Y:S02]  /*7a30*/  SYNCS.PHASECHK.TRANS64.TRYWAIT P0, [R0+URZ+0x78], R20 ;  /* 0x00007814000075a7 */ /* 0x0022a400080011ff */
[----:B--2---:R-:W-:Y:S05]  /*7a40*/  @!P0 NANOSLEEP.SYNCS 0x989680 ;  /* 0x009896800000895d */ /* 0x004fea0003900000 */
[----:B------:R-:W2:Y:S02]  /*7a50*/  @!P0 SYNCS.PHASECHK.TRANS64 P0, [R0+URZ+0x78], R20 ;  /* 0x00007814000085a7 */ /* 0x000ea400080010ff */
[----:B--2---:R-:W-:Y:S05]  /*7a60*/  @!P0 BRA `(.L_x_152) ;  /* 0xfffffffc00f08947 */ /* 0x004fea000383ffff */
[----:B------:R-:W-:Y:S05]  /*7a70*/  BRA `(.L_x_153) ;  /* 0xffffffcc00987947 */ /* 0x000fea000383ffff */
.L_x_79:
[----:B------:R-:W-:-:S07]  /*7a80*/  MOV R0, UR4 ;  /* 0x0000000400007c02 */ /* 0x000fce0008000f00 */
.L_x_154:
[----:B-1----:R1:W3:Y:S02]  /*7a90*/  SYNCS.PHASECHK.TRANS64.TRYWAIT P0, [R0+URZ], R2 ;  /* 0x00000002000075a7 */ /* 0x0022e400080011ff */
[----:B---3--:R-:W-:Y:S05]  /*7aa0*/  @!P0 NANOSLEEP.SYNCS 0x989680 ;  /* 0x009896800000895d */ /* 0x008fea0003900000 */
[----:B------:R-:W3:Y:S02]  /*7ab0*/  @!P0 SYNCS.PHASECHK.TRANS64 P0, [R0+URZ], R2 ;  /* 0x00000002000085a7 */ /* 0x000ee400080010ff */
[----:B---3--:R-:W-:Y:S05]  /*7ac0*/  @!P0 BRA `(.L_x_154) ;  /* 0xfffffffc00f08947 */ /* 0x008fea000383ffff */
[----:B------:R-:W-:Y:S05]  /*7ad0*/  BRA `(.L_x_155) ;  /* 0xffffffd000247947 */ /* 0x000fea000383ffff */
.L_x_80:
[----:B------:R-:W-:-:S07]  /*7ae0*/  MOV R0, UR4 ;  /* 0x0000000400007c02 */ /* 0x000fce0008000f00 */
.L_x_156:
[----:B-1----:R1:W3:Y:S02]  /*7af0*/  SYNCS.PHASECHK.TRANS64.TRYWAIT P0, [R0+URZ], R2 ;  /* 0x00000002000075a7 */ /* 0x0022e400080011ff */
[----:B---3--:R-:W-:Y:S05]  /*7b00*/  @!P0 NANOSLEEP.SYNCS 0x989680 ;  /* 0x009896800000895d */ /* 0x008fea0003900000 */
[----:B------:R-:W3:Y:S02]  /*7b10*/  @!P0 SYNCS.PHASECHK.TRANS64 P0, [R0+URZ], R2 ;  /* 0x00000002000085a7 */ /* 0x000ee400080010ff */
[----:B---3--:R-:W-:Y:S05]  /*7b20*/  @!P0 BRA `(.L_x_156) ;  /* 0xfffffffc00f08947 */ /* 0x008fea000383ffff */
[----:B------:R-:W-:Y:S05]  /*7b30*/  BRA `(.L_x_157) ;  /* 0xffffffd000307947 */ /* 0x000fea000383ffff */
.L_x_82:
[----:B--2---:R2:W4:Y:S02]  /*7b40*/  SYNCS.PHASECHK.TRANS64.TRYWAIT P0, [R0+URZ+0xa0], R2 ;  /* 0x0000a002000075a7 */ /* 0x00452400080011ff */
[----:B----4-:R-:W-:Y:S05]  /*7b50*/  @!P0 NANOSLEEP.SYNCS 0x989680 ;  /* 0x009896800000895d */ /* 0x010fea0003900000 */
[----:B------:R-:W4:Y:S02]  /*7b60*/  @!P0 SYNCS.PHASECHK.TRANS64 P0, [R0+URZ+0xa0], R2 ;  /* 0x0000a002000085a7 */ /* 0x000f2400080010ff */
[----:B----4-:R-:W-:Y:S05]  /*7b70*/  @!P0 BRA `(.L_x_82) ;  /* 0xfffffffc00f08947 */ /* 0x010fea000383ffff */
[----:B------:R-:W-:Y:S05]  /*7b80*/  BRA `(.L_x_158) ;  /* 0xffffffd400207947 */ /* 0x000fea000383ffff */
.L_x_92:
[----:B-1----:R1:W3:Y:S02]  /*7b90*/  SYNCS.PHASECHK.TRANS64.TRYWAIT P1, [R2+URZ+0x60], R4 ;  /* 0x00006004020075a7 */ /* 0x0022e400080211ff */
[----:B---3--:R-:W-:Y:S05]  /*7ba0*/  @!P1 NANOSLEEP.SYNCS 0x989680 ;  /* 0x009896800000995d */ /* 0x008fea0003900000 */
[----:B------:R-:W3:Y:S02]  /*7bb0*/  @!P1 SYNCS.PHASECHK.TRANS64 P1, [R2+URZ+0x60], R4 ;  /* 0x00006004020095a7 */ /* 0x000ee400080210ff */
[----:B---3--:R-:W-:Y:S05]  /*7bc0*/  @!P1 BRA `(.L_x_92) ;  /* 0xfffffffc00f09947 */ /* 0x008fea000383ffff */
[----:B------:R-:W-:Y:S05]  /*7bd0*/  BRA `(.L_x_91) ;  /* 0xffffffe000207947 */ /* 0x000fea000383ffff */
.L_x_94:
[----:B-1----:R1:W2:Y:S02]  /*7be0*/  SYNCS.PHASECHK.TRANS64.TRYWAIT P0, [R44+URZ+0xc0], R3 ;  /* 0x0000c0032c0075a7 */ /* 0x0022a400080011ff */
[----:B--2---:R-:W-:Y:S05]  /*7bf0*/  @!P0 NANOSLEEP.SYNCS 0x989680 ;  /* 0x009896800000895d */ /* 0x004fea0003900000 */
[----:B------:R-:W2:Y:S02]  /*7c00*/  @!P0 SYNCS.PHASECHK.TRANS64 P0, [R44+URZ+0xc0], R3 ;  /* 0x0000c0032c0085a7 */ /* 0x000ea400080010ff */
[----:B--2---:R-:W-:Y:S05]  /*7c10*/  @!P0 BRA `(.L_x_94) ;  /* 0xfffffffc00f08947 */ /* 0x004fea000383ffff */
[----:B------:R-:W-:Y:S05]  /*7c20*/  BRA `(.L_x_93) ;  /* 0xffffffe000707947 */ /* 0x000fea000383ffff */
.L_x_105:
[----:B-1----:R1:W2:Y:S02]  /*7c30*/  SYNCS.PHASECHK.TRANS64.TRYWAIT P0, [R2+URZ+0x60], R45 ;  /* 0x0000602d020075a7 */ /* 0x0022a400080011ff */
[----:B--2---:R-:W-:Y:S05]  /*7c40*/  @!P0 NANOSLEEP.SYNCS 0x989680 ;  /* 0x009896800000895d */ /* 0x004fea0003900000 */
[----:B------:R-:W2:Y:S02]  /*7c50*/  @!P0 SYNCS.PHASECHK.TRANS64 P0, [R2+URZ+0x60], R45 ;  /* 0x0000602d020085a7 */ /* 0x000ea400080010ff */
[----:B--2---:R-:W-:Y:S05]  /*7c60*/  @!P0 BRA `(.L_x_105) ;  /* 0xfffffffc00f08947 */ /* 0x004fea000383ffff */
[----:B------:R-:W-:Y:S05]  /*7c70*/  BRA `(.L_x_104) ;  /* 0xffffffe800807947 */ /* 0x000fea000383ffff */
        .weak           $__internal_0_$__cuda_sm10x_tcgen05_guardrail_trap_col_being_dealloced_not_returned_by_alloc
        .type           $__internal_0_$__cuda_sm10x_tcgen05_guardrail_trap_col_being_dealloced_not_returned_by_alloc,@function
        .size           $__internal_0_$__cuda_sm10x_tcgen05_guardrail_trap_col_being_dealloced_not_returned_by_alloc,($__internal_1_$__cuda_sm10x_tcgen05_guardrail_trap_phase_invalid_during_alloc - $__internal_0_$__cuda_sm10x_tcgen05_guardrail_trap_col_being_dealloced_not_returned_by_alloc)
$__internal_0_$__cuda_sm10x_tcgen05_guardrail_trap_col_being_dealloced_not_returned_by_alloc:
[----:B------:R-:W-:Y:S05]  /*7c80*/  BPT.TRAP 0x1 ;  /* 0x000000040000795c */ /* 0x000fea0000300000 */
[----:B------:R-:W-:-:S04]  /*7c90*/  HFMA2 R3, -RZ, RZ, 0, 0 ;  /* 0x00000000ff037431 */ /* 0x000fc800000001ff */
[----:B------:R-:W-:Y:S05]  /*7ca0*/  RET.REL.NODEC R2 `(_ZN7cutlass13device_kernelINS_4gemm6kernel13GemmUniversalIN4cute5tupleIJiiiiEEENS1_10collective13CollectiveMmaINS1_35MainloopSm100TmaUmmaWarpSpecializedILi6ELi2ELi4ENS5_IJNS4_1CILi1EEESB_SB_EEEEENS5_IJNSA_ILi64EEESE_NSA_ILi128EEEEEENS_6half_tENS5_IJlSB_lEEESH_SI_NS4_8TiledMMAINS4_8MMA_AtomIJNS4_20SM100_MMA_F16BF16_SSISH_SH_fLi64ELi64ELNS4_4UMMA5MajorE0ELSN_0ELNSM_7ScaleInE0ELSO_0EEEEEENS4_6LayoutISC_NS5_IJNSA_ILi0EEESS_SS_EEEEENS5_IJNS4_10UnderscoreESV_SV_EEEEENS4_13SM90_TMA_LOADENS4_14ComposedLayoutINS4_7SwizzleILi3ELi4ELi3EEENS4_18smem_ptr_flag_bitsILi16EEENSR_INS5_IJNSA_ILi8EEESE_EEENS5_IJSE_SB_EEEEEEEvNS4_8identityESY_S18_vS19_EENS_8epilogue10collective18CollectiveEpilogueINS1B_23Sm100TmaWarpSpecializedILi3ELi2ELi16ELb1ELb0EEEJSG_NS5_IJNSR_ISE_SB_EENSR_INSA_ILi32EEESB_EEEEESH_SI_SH_SI_NS1B_6fusion15FusionCallbacksIS1F_NS1K_17LinearCombinationISH_fSH_fLNS_15FloatRoundStyleE2EEESG_S1J_JEEENS4_5SM1004TMEM4LOAD26SM100_TMEM_LOAD_16dp256b4xESY_NSZ_INS10_ILi2ELi4ELi3EEES13_NSR_INS5_IJS14_S1H_EEENS5_IJS1H_SB_EEEEEEENS4_17SM75_U32x4_LDSM_NENS4_14SM90_TMA_STOREES1Y_NS4_17SM90_U32x4_STSM_NENS4_39AutoVectorizingCopyWithAssumedAlignmentILi128EEEEEEvvEEEEvNT_6ParamsE) ;  /* 0xffffff8002d47950 */ /* 0x000fea0003c3ffff */
        .weak           $__internal_1_$__cuda_sm10x_tcgen05_guardrail_trap_phase_invalid_during_alloc
        .type           $__internal_1_$__cuda_sm10x_tcgen05_guardrail_trap_phase_invalid_during_alloc,@function
        .size           $__internal_1_$__cuda_sm10x_tcgen05_guardrail_trap_phase_invalid_during_alloc,($__internal_2_$__cuda_sm10x_tcgen05_guardrail_trap_unallocated_columns_being_dealloced - $__internal_1_$__cuda_sm10x_tcgen05_guardrail_trap_phase_invalid_during_alloc)
$__internal_1_$__cuda_sm10x_tcgen05_guardrail_trap_phase_invalid_during_alloc:
[----:B------:R-:W-:Y:S05]  /*7cb0*/  BPT.TRAP 0x1 ;  /* 0x000000040000795c */ /* 0x000fea0000300000 */
[----:B------:R-:W-:-:S04]  /*7cc0*/  MOV R3, 0x0 ;  /* 0x0000000000037802 */ /* 0x000fc80000000f00 */
[----:B------:R-:W-:Y:S05]  /*7cd0*/  RET.REL.NODEC R2 `(_ZN7cutlass13device_kernelINS_4gemm6kernel13GemmUniversalIN4cute5tupleIJiiiiEEENS1_10collective13CollectiveMmaINS1_35MainloopSm100TmaUmmaWarpSpecializedILi6ELi2ELi4ENS5_IJNS4_1CILi1EEESB_SB_EEEEENS5_IJNSA_ILi64EEESE_NSA_ILi128EEEEEENS_6half_tENS5_IJlSB_lEEESH_SI_NS4_8TiledMMAINS4_8MMA_AtomIJNS4_20SM100_MMA_F16BF16_SSISH_SH_fLi64ELi64ELNS4_4UMMA5MajorE0ELSN_0ELNSM_7ScaleInE0ELSO_0EEEEEENS4_6LayoutISC_NS5_IJNSA_ILi0EEESS_SS_EEEEENS5_IJNS4_10UnderscoreESV_SV_EEEEENS4_13SM90_TMA_LOADENS4_14ComposedLayoutINS4_7SwizzleILi3ELi4ELi3EEENS4_18smem_ptr_flag_bitsILi16EEENSR_INS5_IJNSA_ILi8EEESE_EEENS5_IJSE_SB_EEEEEEEvNS4_8identityESY_S18_vS19_EENS_8epilogue10collective18CollectiveEpilogueINS1B_23Sm100TmaWarpSpecializedILi3ELi2ELi16ELb1ELb0EEEJSG_NS5_IJNSR_ISE_SB_EENSR_INSA_ILi32EEESB_EEEEESH_SI_SH_SI_NS1B_6fusion15FusionCallbacksIS1F_NS1K_17LinearCombinationISH_fSH_fLNS_15FloatRoundStyleE2EEESG_S1J_JEEENS4_5SM1004TMEM4LOAD26SM100_TMEM_LOAD_16dp256b4xESY_NSZ_INS10_ILi2ELi4ELi3EEES13_NSR_INS5_IJS14_S1H_EEENS5_IJS1H_SB_EEEEEEENS4_17SM75_U32x4_LDSM_NENS4_14SM90_TMA_STOREES1Y_NS4_17SM90_U32x4_STSM_NENS4_39AutoVectorizingCopyWithAssumedAlignmentILi128EEEEEEvvEEEEvNT_6ParamsE) ;  /* 0xffffff8002c87950 */ /* 0x000fea0003c3ffff */
        .weak           $__internal_2_$__cuda_sm10x_tcgen05_guardrail_trap_unallocated_columns_being_dealloced
        .type           $__internal_2_$__cuda_sm10x_tcgen05_guardrail_trap_unallocated_columns_being_dealloced,@function
        .size           $__internal_2_$__cuda_sm10x_tcgen05_guardrail_trap_unallocated_columns_being_dealloced,(.L_x_160 - $__internal_2_$__cuda_sm10x_tcgen05_guardrail_trap_unallocated_columns_being_dealloced)
$__internal_2_$__cuda_sm10x_tcgen05_guardrail_trap_unallocated_columns_being_dealloced:
[----:B------:R-:W-:Y:S05]  /*7ce0*/  BPT.TRAP 0x1 ;  /* 0x000000040000795c */ /* 0x000fea0000300000 */
[----:B------:R-:W-:-:S04]  /*7cf0*/  HFMA2 R3, -RZ, RZ, 0, 0 ;  /* 0x00000000ff037431 */ /* 0x000fc800000001ff */
[----:B------:R-:W-:Y:S05]  /*7d00*/  RET.REL.NODEC R2 `(_ZN7cutlass13device_kernelINS_4gemm6kernel13GemmUniversalIN4cute5tupleIJiiiiEEENS1_10collective13CollectiveMmaINS1_35MainloopSm100TmaUmmaWarpSpecializedILi6ELi2ELi4ENS5_IJNS4_1CILi1EEESB_SB_EEEEENS5_IJNSA_ILi64EEESE_NSA_ILi128EEEEEENS_6half_tENS5_IJlSB_lEEESH_SI_NS4_8TiledMMAINS4_8MMA_AtomIJNS4_20SM100_MMA_F16BF16_SSISH_SH_fLi64ELi64ELNS4_4UMMA5MajorE0ELSN_0ELNSM_7ScaleInE0ELSO_0EEEEEENS4_6LayoutISC_NS5_IJNSA_ILi0EEESS_SS_EEEEENS5_IJNS4_10UnderscoreESV_SV_EEEEENS4_13SM90_TMA_LOADENS4_14ComposedLayoutINS4_7SwizzleILi3ELi4ELi3EEENS4_18smem_ptr_flag_bitsILi16EEENSR_INS5_IJNSA_ILi8EEESE_EEENS5_IJSE_SB_EEEEEEEvNS4_8identityESY_S18_vS19_EENS_8epilogue10collective18CollectiveEpilogueINS1B_23Sm100TmaWarpSpecializedILi3ELi2ELi16ELb1ELb0EEEJSG_NS5_IJNSR_ISE_SB_EENSR_INSA_ILi32EEESB_EEEEESH_SI_SH_SI_NS1B_6fusion15FusionCallbacksIS1F_NS1K_17LinearCombinationISH_fSH_fLNS_15FloatRoundStyleE2EEESG_S1J_JEEENS4_5SM1004TMEM4LOAD26SM100_TMEM_LOAD_16dp256b4xESY_NSZ_INS10_ILi2ELi4ELi3EEES13_NSR_INS5_IJS14_S1H_EEENS5_IJS1H_SB_EEEEEEENS4_17SM75_U32x4_LDSM_NENS4_14SM90_TMA_STOREES1Y_NS4_17SM90_U32x4_STSM_NENS4_39AutoVectorizingCopyWithAssumedAlignmentILi128EEEEEEvvEEEEvNT_6ParamsE) ;  /* 0xffffff8002bc7950 */ /* 0x000fea0003c3ffff */
.L_x_159:
[----:B------:R-:W-:-:S00]  /*7d10*/  BRA `(.L_x_159) ;  /* 0xfffffffc00fc7947 */ /* 0x000fc0000383ffff */
[----:B------:R-:W-:-:S00]  /*7d20*/  NOP ;  /* 0x0000000000007918 */ /* 0x000fc00000000000 */
        /* <DEDUP_REMOVED lines=13> */
.L_x_160:


//--------------------- .nv.global.init           --------------------------
	.section	.nv.global.init,"aw",@progbits
.nv.global.init:
	.type		$str$27,@object
	.size		$str$27,($str$28 - $str$27)
$str$27:
        /*0000*/ 	.byte	0x28, 0x61, 0x64, 0x64, 0x72, 0x65, 0x73, 0x73, 0x20, 0x26, 0x20, 0x6d, 0x61, 0x73, 0x6b, 0x29
        /*0010*/ 	.byte	0x20, 0x3d, 0x3d, 0x20, 0x30, 0x00
	.type		$str$28,@object
	.size		$str$28,($str$26 - $str$28)
$str$28:
        /*0016*/ 	.byte	0x2f, 0x74, 0x6d, 0x70, 0x2f, 0x63, 0x75, 0x74, 0x6c, 0x61, 0x73, 0x73, 0x5f, 0x73, 0x77, 0x65
        /*0026*/ 	.byte	0x65, 0x70, 0x5f, 0x73, 0x72, 0x63, 0x2f, 0x69, 0x6e, 0x63, 0x6c, 0x75, 0x64, 0x65, 0x2f, 0x63
        /*0036*/ 	.byte	0x75, 0x74, 0x65, 0x2f, 0x70, 0x6f, 0x69, 0x6e, 0x74, 0x65, 0x72, 0x5f, 0x66, 0x6c, 0x61, 0x67
        /*0046*/ 	.byte	0x67, 0x65, 0x64, 0x2e, 0x68, 0x70, 0x70, 0x00
	.type		$str$26,@object
	.size		$str$26,($str$25 - $str$26)
$str$26:
        /*004e*/ 	.byte	0x2f, 0x74, 0x6d, 0x70, 0x2f, 0x63, 0x75, 0x74, 0x6c, 0x61, 0x73, 0x73, 0x5f, 0x73, 0x77, 0x65
        /*005e*/ 	.byte	0x65, 0x70, 0x5f, 0x73, 0x72, 0x63, 0x2f, 0x69, 0x6e, 0x63, 0x6c, 0x75, 0x64, 0x65, 0x2f, 0x63
        /*006e*/ 	.byte	0x75, 0x74, 0x65, 0x2f, 0x61, 0x74, 0x6f, 0x6d, 0x2f, 0x63, 0x6f, 0x70, 0x79, 0x5f, 0x74, 0x72
        /*007e*/ 	.byte	0x61, 0x69, 0x74, 0x73, 0x5f, 0x73, 0x6d, 0x31, 0x30, 0x30, 0x2e, 0x68, 0x70, 0x70, 0x00
	.type		$str$25,@object
	.size		$str$25,(__unnamed_1 - $str$25)
$str$25:
        /*008d*/ 	.byte	0x28, 0x28, 0x75, 0x69, 0x6e, 0x74, 0x33, 0x32, 0x5f, 0x74, 0x28, 0x74, 0x68, 0x72, 0x65, 0x61
        /*009d*/ 	.byte	0x64, 0x49, 0x64, 0x78, 0x2e, 0x78, 0x29, 0x20, 0x2f, 0x20, 0x33, 0x32, 0x29, 0x20, 0x25, 0x20
        /*00ad*/ 	.byte	0x34, 0x29, 0x20, 0x3d, 0x3d, 0x20, 0x28, 0x28, 0x28, 0x74, 0x6d, 0x65, 0x6d, 0x5f, 0x61, 0x64
        /*00bd*/ 	.byte	0x64, 0x72, 0x20, 0x3e, 0x3e, 0x20, 0x31, 0x36, 0x29, 0x20, 0x2f, 0x20, 0x33, 0x32, 0x29, 0x20
        /*00cd*/ 	.byte	0x25, 0x20, 0x34, 0x29, 0x00
	.type		__unnamed_1,@object
	.size		__unnamed_1,(__unnamed_2 - __unnamed_1)
__unnamed_1:
        /*00d2*/ 	.byte	0x61, 0x75, 0x74, 0x6f, 0x20, 0x63, 0x75, 0x74, 0x65, 0x3a, 0x3a, 0x61, 0x73, 0x5f, 0x70, 0x6f
        /* <DEDUP_REMOVED lines=24> */
        /*0262*/ 	.byte	0x3e, 0x3e, 0x3e, 0x5d, 0x00
	.type		__unnamed_2,@object
	.size		__unnamed_2,(.L_2 - __unnamed_2)
__unnamed_2:
        /* <DEDUP_REMOVED lines=46> */
.L_2:


//--------------------- .nv.shared._ZN7cutlass13device_kernelINS_4gemm6kernel13GemmUniversalIN4cute5tupleIJiiiiEEENS1_10collective13CollectiveMmaINS1_35MainloopSm100TmaUmmaWarpSpecializedILi6ELi2ELi4ENS5_IJNS4_1CILi1EEESB_SB_EEEEENS5_IJNSA_ILi64EEESE_NSA_ILi128EEEEEENS_6half_tENS5_IJlSB_lEEESH_SI_NS4_8TiledMMAINS4_8MMA_AtomIJNS4_20SM100_MMA_F16BF16_SSISH_SH_fLi64ELi64ELNS4_4UMMA5MajorE0ELSN_0ELNSM_7ScaleInE0ELSO_0EEEEEENS4_6LayoutISC_NS5_IJNSA_ILi0EEESS_SS_EEEEENS5_IJNS4_10UnderscoreESV_SV_EEEEENS4_13SM90_TMA_LOADENS4_14ComposedLayoutINS4_7SwizzleILi3ELi4ELi3EEENS4_18smem_ptr_flag_bitsILi16EEENSR_INS5_IJNSA_ILi8EEESE_EEENS5_IJSE_SB_EEEEEEEvNS4_8identityESY_S18_vS19_EENS_8epilogue10collective18CollectiveEpilogueINS1B_23Sm100TmaWarpSpecializedILi3ELi2ELi16ELb1ELb0EEEJSG_NS5_IJNSR_ISE_SB_EENSR_INSA_ILi32EEESB_EEEEESH_SI_SH_SI_NS1B_6fusion15FusionCallbacksIS1F_NS1K_17LinearCombinationISH_fSH_fLNS_15FloatRoundStyleE2EEESG_S1J_JEEENS4_5SM1004TMEM4LOAD26SM100_TMEM_LOAD_16dp256b4xESY_NSZ_INS10_ILi2ELi4ELi3EEES13_NSR_INS5_IJS14_S1H_EEENS5_IJS1H_SB_EEEEEEENS4_17SM75_U32x4_LDSM_NENS4_14SM90_TMA_STOREES1Y_NS4_17SM90_U32x4_STSM_NENS4_39AutoVectorizingCopyWithAssumedAlignmentILi128EEEEEEvvEEEEvNT_6ParamsE --------------------------
	.section	.nv.shared._ZN7cutlass13device_kernelINS_4gemm6kernel13GemmUniversalIN4cute5tupleIJiiiiEEENS1_10collective13CollectiveMmaINS1_35MainloopSm100TmaUmmaWarpSpecializedILi6ELi2ELi4ENS5_IJNS4_1CILi1EEESB_SB_EEEEENS5_IJNSA_ILi64EEESE_NSA_ILi128EEEEEENS_6half_tENS5_IJlSB_lEEESH_SI_NS4_8TiledMMAINS4_8MMA_AtomIJNS4_20SM100_MMA_F16BF16_SSISH_SH_fLi64ELi64ELNS4_4UMMA5MajorE0ELSN_0ELNSM_7ScaleInE0ELSO_0EEEEEENS4_6LayoutISC_NS5_IJNSA_ILi0EEESS_SS_EEEEENS5_IJNS4_10UnderscoreESV_SV_EEEEENS4_13SM90_TMA_LOADENS4_14ComposedLayoutINS4_7SwizzleILi3ELi4ELi3EEENS4_18smem_ptr_flag_bitsILi16EEENSR_INS5_IJNSA_ILi8EEESE_EEENS5_IJSE_SB_EEEEEEEvNS4_8identityESY_S18_vS19_EENS_8epilogue10collective18CollectiveEpilogueINS1B_23Sm100TmaWarpSpecializedILi3ELi2ELi16ELb1ELb0EEEJSG_NS5_IJNSR_ISE_SB_EENSR_INSA_ILi32EEESB_EEEEESH_SI_SH_SI_NS1B_6fusion15FusionCallbacksIS1F_NS1K_17LinearCombinationISH_fSH_fLNS_15FloatRoundStyleE2EEESG_S1J_JEEENS4_5SM1004TMEM4LOAD26SM100_TMEM_LOAD_16dp256b4xESY_NSZ_INS10_ILi2ELi4ELi3EEES13_NSR_INS5_IJS14_S1H_EEENS5_IJS1H_SB_EEEEEEENS4_17SM75_U32x4_LDSM_NENS4_14SM90_TMA_STOREES1Y_NS4_17SM90_U32x4_STSM_NENS4_39AutoVectorizingCopyWithAssumedAlignmentILi128EEEEEEvvEEEEvNT_6ParamsE,"aw",@nobits
	.sectionflags	@""
	.align	16
	.zero		1024


//--------------------- .nv.shared.reserved.0     --------------------------
	.section	.nv.shared.reserved.0,"aw",@nobits
	.weak		__nv_reservedSMEM_offset_0_alias
	.size		__nv_reservedSMEM_offset_0_alias, 0, 64
	.other		__nv_reservedSMEM_offset_0_alias,@"STO_CUDA_RESERVED_SHARED STV_DEFAULT"
__nv_reservedSMEM_offset_0_alias:
	.zero		0
.nv.shared.reserved.0:
	.zero		64
	.weak		__nv_reservedSMEM_tcgen05_partition
	.type		__nv_reservedSMEM_tcgen05_partition,@object
	.size		__nv_reservedSMEM_tcgen05_partition,(.L_0 - __nv_reservedSMEM_tcgen05_partition)
__nv_reservedSMEM_tcgen05_partition:
	.zero		32
.L_0:


//--------------------- .nv.global                --------------------------
	.section	.nv.global,"aw",@nobits
.nv.global:
	.type		_ZN40_INTERNAL_95a2df69_4_k_cu_fb9188dc_178164cute1_E,@object
	.size		_ZN40_INTERNAL_95a2df69_4_k_cu_fb9188dc_178164cute1_E,(_ZN40_INTERNAL_95a2df69_4_k_cu_fb9188dc_178164cuda3std3__45__cpo6cbeginE - _ZN40_INTERNAL_95a2df69_4_k_cu_fb9188dc_178164cute1_E)
_ZN40_INTERNAL_95a2df69_4_k_cu_fb9188dc_178164cute1_E:
	.zero		1
	.type		_ZN40_INTERNAL_95a2df69_4_k_cu_fb9188dc_178164cuda3std3__45__cpo6cbeginE,@object
	.size		_ZN40_INTERNAL_95a2df69_4_k_cu_fb9188dc_178164cuda3std3__45__cpo6cbeginE,(_ZN40_INTERNAL_95a2df69_4_k_cu_fb9188dc_178164cuda3std3__48in_placeE - _ZN40_INTERNAL_95a2df69_4_k_cu_fb9188dc_178164cuda3std3__45__cpo6cbeginE)
_ZN40_INTERNAL_95a2df69_4_k_cu_fb9188dc_178164cuda3std3__45__cpo6cbeginE:
	.zero		1
	.type		_ZN40_INTERNAL_95a2df69_4_k_cu_fb9188dc_178164cuda3std3__48in_placeE,@object
	.size		_ZN40_INTERNAL_95a2df69_4_k_cu_fb9188dc_178164cuda3std3__48in_placeE,(_ZN40_INTERNAL_95a2df69_4_k_cu_fb9188dc_178164cuda3std6ranges3__45__cpo9iter_moveE - _ZN40_INTERNAL_95a2df69_4_k_cu_fb9188dc_178164cuda3std3__48in_placeE)
_ZN40_INTERNAL_95a2df69_4_k_cu_fb9188dc_178164cuda3std3__48in_placeE:
	.zero		1
	.type		_ZN40_INTERNAL_95a2df69_4_k_cu_fb9188dc_178164cuda3std6ranges3__45__cpo9iter_moveE,@object
	.size		_ZN40_INTERNAL_95a2df69_4_k_cu_fb9188dc_178164cuda3std6ranges3__45__cpo9iter_moveE,(_ZN40_INTERNAL_95a2df69_4_k_cu_fb9188dc_178164cuda3std3__45__cpo5beginE - _ZN40_INTERNAL_95a2df69_4_k_cu_fb9188dc_178164cuda3std6ranges3__45__cpo9iter_moveE)
_ZN40_INTERNAL_95a2df69_4_k_cu_fb9188dc_178164cuda3std6ranges3__45__cpo9iter_moveE:
	.zero		1
	.type		_ZN40_INTERNAL_95a2df69_4_k_cu_fb9188dc_178164cuda3std3__45__cpo5beginE,@object
	.size		_ZN40_INTERNAL_95a2df69_4_k_cu_fb9188dc_178164cuda3std3__45__cpo5beginE,(_ZN40_INTERNAL_95a2df69_4_k_cu_fb9188dc_178164cuda3std3__442_GLOBAL__N__95a2df69_4_k_cu_fb9188dc_178166ignoreE - _ZN40_INTERNAL_95a2df69_4_k_cu_fb9188dc_178164cuda3std3__45__cpo5beginE)
_ZN40_INTERNAL_95a2df69_4_k_cu_fb9188dc_178164cuda3std3__45__cpo5beginE:
	.zero		1
	.type		_ZN40_INTERNAL_95a2df69_4_k_cu_fb9188dc_178164cuda3std3__442_GLOBAL__N__95a2df69_4_k_cu_fb9188dc_178166ignoreE,@object
	.size		_ZN40_INTERNAL_95a2df69_4_k_cu_fb9188dc_178164cuda3std3__442_GLOBAL__N__95a2df69_4_k_cu_fb9188dc_178166ignoreE,(_ZN40_INTERNAL_95a2df69_4_k_cu_fb9188dc_178164cute7productE - _ZN40_INTERNAL_95a2df69_4_k_cu_fb9188dc_178164cuda3std3__442_GLOBAL__N__95a2df69_4_k_cu_fb9188dc_178166ignoreE)
_ZN40_INTERNAL_95a2df69_4_k_cu_fb9188dc_178164cuda3std3__442_GLOBAL__N__95a2df69_4_k_cu_fb9188dc_178166ignoreE:
	.zero		1
	.type		_ZN40_INTERNAL_95a2df69_4_k_cu_fb9188dc_178164cute7productE,@object
	.size		_ZN40_INTERNAL_95a2df69_4_k_cu_fb9188dc_178164cute7productE,(_ZN40_INTERNAL_95a2df69_4_k_cu_fb9188dc_178164cuda3std3__45__cpo3endE - _ZN40_INTERNAL_95a2df69_4_k_cu_fb9188dc_178164cute7productE)
_ZN40_INTERNAL_95a2df69_4_k_cu_fb9188dc_178164cute7productE:
	.zero		1
	.type		_ZN40_INTERNAL_95a2df69_4_k_cu_fb9188dc_178164cuda3std3__45__cpo3endE,@object
	.size		_ZN40_INTERNAL_95a2df69_4_k_cu_fb9188dc_178164cuda3std3__45__cpo3endE,(_ZN40_INTERNAL_95a2df69_4_k_cu_fb9188dc_178164cuda3std3__419piecewise_constructE - _ZN40_INTERNAL_95a2df69_4_k_cu_fb9188dc_178164cuda3std3__45__cpo3endE)
_ZN40_INTERNAL_95a2df69_4_k_cu_fb9188dc_178164cuda3std3__45__cpo3endE:
	.zero		1
	.type		_ZN40_INTERNAL_95a2df69_4_k_cu_fb9188dc_178164cuda3std3__419piecewise_constructE,@object
	.size		_ZN40_INTERNAL_95a2df69_4_k_cu_fb9188dc_178164cuda3std3__419piecewise_constructE,(_ZN40_INTERNAL_95a2df69_4_k_cu_fb9188dc_178164cuda3std3__45__cpo4cendE - _ZN40_INTERNAL_95a2df69_4_k_cu_fb9188dc_178164cuda3std3__419piecewise_constructE)
_ZN40_INTERNAL_95a2df69_4_k_cu_fb9188dc_178164cuda3std3__419piecewise_constructE:
	.zero		1
	.type		_ZN40_INTERNAL_95a2df69_4_k_cu_fb9188dc_178164cuda3std3__45__cpo4cendE,@object
	.size		_ZN40_INTERNAL_95a2df69_4_k_cu_fb9188dc_178164cuda3std3__45__cpo4cendE,(_ZN40_INTERNAL_95a2df69_4_k_cu_fb9188dc_178164cuda3std6ranges3__45__cpo4swapE - _ZN40_INTERNAL_95a2df69_4_k_cu_fb9188dc_178164cuda3std3__45__cpo4cendE)
_ZN40_INTERNAL_95a2df69_4_k_cu_fb9188dc_178164cuda3std3__45__cpo4cendE:
	.zero		1
	.type		_ZN40_INTERNAL_95a2df69_4_k_cu_fb9188dc_178164cuda3std6ranges3__45__cpo4swapE,@object
	.size		_ZN40_INTERNAL_95a2df69_4_k_cu_fb9188dc_178164cuda3std6ranges3__45__cpo4swapE,(.L_10 - _ZN40_INTERNAL_95a2df69_4_k_cu_fb9188dc_178164cuda3std6ranges3__45__cpo4swapE)
_ZN40_INTERNAL_95a2df69_4_k_cu_fb9188dc_178164cuda3std6ranges3__45__cpo4swapE:
	.zero		1
.L_10:


//--------------------- .nv.constant0._ZN7cutlass13device_kernelINS_4gemm6kernel13GemmUniversalIN4cute5tupleIJiiiiEEENS1_10collective13CollectiveMmaINS1_35MainloopSm100TmaUmmaWarpSpecializedILi6ELi2ELi4ENS5_IJNS4_1CILi1EEESB_SB_EEEEENS5_IJNSA_ILi64EEESE_NSA_ILi128EEEEEENS_6half_tENS5_IJlSB_lEEESH_SI_NS4_8TiledMMAINS4_8MMA_AtomIJNS4_20SM100_MMA_F16BF16_SSISH_SH_fLi64ELi64ELNS4_4UMMA5MajorE0ELSN_0ELNSM_7ScaleInE0ELSO_0EEEEEENS4_6LayoutISC_NS5_IJNSA_ILi0EEESS_SS_EEEEENS5_IJNS4_10UnderscoreESV_SV_EEEEENS4_13SM90_TMA_LOADENS4_14ComposedLayoutINS4_7SwizzleILi3ELi4ELi3EEENS4_18smem_ptr_flag_bitsILi16EEENSR_INS5_IJNSA_ILi8EEESE_EEENS5_IJSE_SB_EEEEEEEvNS4_8identityESY_S18_vS19_EENS_8epilogue10collective18CollectiveEpilogueINS1B_23Sm100TmaWarpSpecializedILi3ELi2ELi16ELb1ELb0EEEJSG_NS5_IJNSR_ISE_SB_EENSR_INSA_ILi32EEESB_EEEEESH_SI_SH_SI_NS1B_6fusion15FusionCallbacksIS1F_NS1K_17LinearCombinationISH_fSH_fLNS_15FloatRoundStyleE2EEESG_S1J_JEEENS4_5SM1004TMEM4LOAD26SM100_TMEM_LOAD_16dp256b4xESY_NSZ_INS10_ILi2ELi4ELi3EEES13_NSR_INS5_IJS14_S1H_EEENS5_IJS1H_SB_EEEEEEENS4_17SM75_U32x4_LDSM_NENS4_14SM90_TMA_STOREES1Y_NS4_17SM90_U32x4_STSM_NENS4_39AutoVectorizingCopyWithAssumedAlignmentILi128EEEEEEvvEEEEvNT_6ParamsE --------------------------
	.section	.nv.constant0._ZN7cutlass13device_kernelINS_4gemm6kernel13GemmUniversalIN4cute5tupleIJiiiiEEENS1_10collective13CollectiveMmaINS1_35MainloopSm100TmaUmmaWarpSpecializedILi6ELi2ELi4ENS5_IJNS4_1CILi1EEESB_SB_EEEEENS5_IJNSA_ILi64EEESE_NSA_ILi128EEEEEENS_6half_tENS5_IJlSB_lEEESH_SI_NS4_8TiledMMAINS4_8MMA_AtomIJNS4_20SM100_MMA_F16BF16_SSISH_SH_fLi64ELi64ELNS4_4UMMA5MajorE0ELSN_0ELNSM_7ScaleInE0ELSO_0EEEEEENS4_6LayoutISC_NS5_IJNSA_ILi0EEESS_SS_EEEEENS5_IJNS4_10UnderscoreESV_SV_EEEEENS4_13SM90_TMA_LOADENS4_14ComposedLayoutINS4_7SwizzleILi3ELi4ELi3EEENS4_18smem_ptr_flag_bitsILi16EEENSR_INS5_IJNSA_ILi8EEESE_EEENS5_IJSE_SB_EEEEEEEvNS4_8identityESY_S18_vS19_EENS_8epilogue10collective18CollectiveEpilogueINS1B_23Sm100TmaWarpSpecializedILi3ELi2ELi16ELb1ELb0EEEJSG_NS5_IJNSR_ISE_SB_EENSR_INSA_ILi32EEESB_EEEEESH_SI_SH_SI_NS1B_6fusion15FusionCallbacksIS1F_NS1K_17LinearCombinationISH_fSH_fLNS_15FloatRoundStyleE2EEESG_S1J_JEEENS4_5SM1004TMEM4LOAD26SM100_TMEM_LOAD_16dp256b4xESY_NSZ_INS10_ILi2ELi4ELi3EEES13_NSR_INS5_IJS14_S1H_EEENS5_IJS1H_SB_EEEEEEENS4_17SM75_U32x4_LDSM_NENS4_14SM90_TMA_STOREES1Y_NS4_17SM90_U32x4_STSM_NENS4_39AutoVectorizingCopyWithAssumedAlignmentILi128EEEEEEvvEEEEvNT_6ParamsE,"a",@progbits
	.sectionflags	@""
	.align	4
.nv.constant0._ZN7cutlass13device_kernelINS_4gemm6kernel13GemmUniversalIN4cute5tupleIJiiiiEEENS1_10collective13CollectiveMmaINS1_35MainloopSm100TmaUmmaWarpSpecializedILi6ELi2ELi4ENS5_IJNS4_1CILi1EEESB_SB_EEEEENS5_IJNSA_ILi64EEESE_NSA_ILi128EEEEEENS_6half_tENS5_IJlSB_lEEESH_SI_NS4_8TiledMMAINS4_8MMA_AtomIJNS4_20SM100_MMA_F16BF16_SSISH_SH_fLi64ELi64ELNS4_4UMMA5MajorE0ELSN_0ELNSM_7ScaleInE0ELSO_0EEEEEENS4_6LayoutISC_NS5_IJNSA_ILi0EEESS_SS_EEEEENS5_IJNS4_10UnderscoreESV_SV_EEEEENS4_13SM90_TMA_LOADENS4_14ComposedLayoutINS4_7SwizzleILi3ELi4ELi3EEENS4_18smem_ptr_flag_bitsILi16EEENSR_INS5_IJNSA_ILi8EEESE_EEENS5_IJSE_SB_EEEEEEEvNS4_8identityESY_S18_vS19_EENS_8epilogue10collective18CollectiveEpilogueINS1B_23Sm100TmaWarpSpecializedILi3ELi2ELi16ELb1ELb0EEEJSG_NS5_IJNSR_ISE_SB_EENSR_INSA_ILi32EEESB_EEEEESH_SI_SH_SI_NS1B_6fusion15FusionCallbacksIS1F_NS1K_17LinearCombinationISH_fSH_fLNS_15FloatRoundStyleE2EEESG_S1J_JEEENS4_5SM1004TMEM4LOAD26SM100_TMEM_LOAD_16dp256b4xESY_NSZ_INS10_ILi2ELi4ELi3EEES13_NSR_INS5_IJS14_S1H_EEENS5_IJS1H_SB_EEEEEEENS4_17SM75_U32x4_LDSM_NENS4_14SM90_TMA_STOREES1Y_NS4_17SM90_U32x4_STSM_NENS4_39AutoVectorizingCopyWithAssumedAlignmentILi128EEEEEEvvEEEEvNT_6ParamsE:
	.zero		2944


//--------------------- SYMBOLS --------------------------

	.type		.nv.reservedSmem.offset0,@object
	.size		.nv.reservedSmem.offset0,0x4
	.type		.nv.reservedSmem.cap,@object
	.size		.nv.reservedSmem.cap,0x4
	.type		__assertfail,@function
